	.target	sm_90a

	.elftype	@"ET_EXEC"


//--------------------- .note.nv.tkinfo           --------------------------
	.section	.note.nv.tkinfo,"",@"SHT_NOTE"
	.sectionflags	@"SHF_NOTE_NV_TKINFO"
	.tkinfo
        /*0018*/ 	.word	0x00000002
        /*0030*/ 	.string	""
        /*0030*/ 	.string	"ptxas"
        /*0030*/ 	.string	"Cuda compilation tools, release 13.0, V13.0.88"
        /*0030*/ 	.string	"Build cuda_13.0.r13.0/compiler.36424714_0"
        /*0030*/ 	.string	"-arch sm_90a -m 64 "



//--------------------- .note.nv.cuinfo           --------------------------
	.section	.note.nv.cuinfo,"",@"SHT_NOTE"
	.sectionflags	@"SHF_NOTE_NV_CUINFO"
        /*0018*/ 	.short	0x0002
        /*001a*/ 	.short	0x005a
        /*001c*/ 	.short	0x0082
	.zero		2


//--------------------- .nv.info                  --------------------------
	.section	.nv.info,"",@"SHT_CUDA_INFO"
	.align	4


	//----- nvinfo : EIATTR_REGCOUNT
	.align		4
        /*0000*/ 	.byte	0x04, 0x2f
        /*0002*/ 	.short	(.L_15 - .L_14)
	.align		4
.L_14:
        /*0004*/ 	.word	index@(_ZN7cutlass13device_kernelINS_4gemm6kernel13GemmUniversalIN4cute5tupleIJiiiiEEENS1_10collective13CollectiveMmaINS1_34MainloopSm90TmaGmmaWarpSpecializedILi18ENS5_IJNS4_1CILi1EEESB_SB_EEENS1_32KernelTmaWarpSpecializedPingpongEEENS5_IJNSA_ILi64EEENSA_ILi128EEENSA_ILi32EEEEEENS_6half_tENS5_IJlSB_lEEESJ_NS5_IJSB_llEEENS4_8TiledMMAINS4_8MMA_AtomIJNS4_4SM904GMMA26MMA_64x128x16_F32F16F16_SSILNSP_5MajorE0ELSR_1ELNSP_7ScaleInE1ELSS_1EEEEEENS4_6LayoutISC_NS5_IJNSA_ILi0EEESW_SW_EEEEENS5_IJNS4_10UnderscoreESZ_SZ_EEEEENS4_13SM90_TMA_LOADENS4_14ComposedLayoutINS4_7SwizzleILi2ELi4ELi3EEENS4_18smem_ptr_flag_bitsILi16EEENSV_INS5_IJNSA_ILi8EEESH_EEENS5_IJSH_SB_EEEEEEEvNS4_8identityES12_NS13_INS14_ILi3ELi4ELi3EEES17_NSV_INS5_IJSF_S18_EEENS5_IJSB_SF_EEEEEEEvS1D_EENS_8epilogue10collective6detail29Sm90TmaWarpSpecializedAdapterINS1L_15DefaultEpilogueISJ_SK_SK_NS1K_6thread17LinearCombinationISJ_Li1EffLNS1P_9ScaleType4KindE0ELNS_15FloatRoundStyleE2ESJ_EENS1_15EpilogueDefaultEEEEEvvEEEEvNT_6ParamsE)
        /*0008*/ 	.word	0x000000a8


	//----- nvinfo : EIATTR_FRAME_SIZE
	.align		4
.L_15:
        /*000c*/ 	.byte	0x04, 0x11
        /*000e*/ 	.short	(.L_17 - .L_16)
	.align		4
.L_16:
        /*0010*/ 	.word	index@(_ZN7cutlass13device_kernelINS_4gemm6kernel13GemmUniversalIN4cute5tupleIJiiiiEEENS1_10collective13CollectiveMmaINS1_34MainloopSm90TmaGmmaWarpSpecializedILi18ENS5_IJNS4_1CILi1EEESB_SB_EEENS1_32KernelTmaWarpSpecializedPingpongEEENS5_IJNSA_ILi64EEENSA_ILi128EEENSA_ILi32EEEEEENS_6half_tENS5_IJlSB_lEEESJ_NS5_IJSB_llEEENS4_8TiledMMAINS4_8MMA_AtomIJNS4_4SM904GMMA26MMA_64x128x16_F32F16F16_SSILNSP_5MajorE0ELSR_1ELNSP_7ScaleInE1ELSS_1EEEEEENS4_6LayoutISC_NS5_IJNSA_ILi0EEESW_SW_EEEEENS5_IJNS4_10UnderscoreESZ_SZ_EEEEENS4_13SM90_TMA_LOADENS4_14ComposedLayoutINS4_7SwizzleILi2ELi4ELi3EEENS4_18smem_ptr_flag_bitsILi16EEENSV_INS5_IJNSA_ILi8EEESH_EEENS5_IJSH_SB_EEEEEEEvNS4_8identityES12_NS13_INS14_ILi3ELi4ELi3EEES17_NSV_INS5_IJSF_S18_EEENS5_IJSB_SF_EEEEEEEvS1D_EENS_8epilogue10collective6detail29Sm90TmaWarpSpecializedAdapterINS1L_15DefaultEpilogueISJ_SK_SK_NS1K_6thread17LinearCombinationISJ_Li1EffLNS1P_9ScaleType4KindE0ELNS_15FloatRoundStyleE2ESJ_EENS1_15EpilogueDefaultEEEEEvvEEEEvNT_6ParamsE)
        /*0014*/ 	.word	0x00000008


	//----- nvinfo : EIATTR_MIN_STACK_SIZE
	.align		4
.L_17:
        /*0018*/ 	.byte	0x04, 0x12
        /*001a*/ 	.short	(.L_19 - .L_18)
	.align		4
.L_18:
        /*001c*/ 	.word	index@(_ZN7cutlass13device_kernelINS_4gemm6kernel13GemmUniversalIN4cute5tupleIJiiiiEEENS1_10collective13CollectiveMmaINS1_34MainloopSm90TmaGmmaWarpSpecializedILi18ENS5_IJNS4_1CILi1EEESB_SB_EEENS1_32KernelTmaWarpSpecializedPingpongEEENS5_IJNSA_ILi64EEENSA_ILi128EEENSA_ILi32EEEEEENS_6half_tENS5_IJlSB_lEEESJ_NS5_IJSB_llEEENS4_8TiledMMAINS4_8MMA_AtomIJNS4_4SM904GMMA26MMA_64x128x16_F32F16F16_SSILNSP_5MajorE0ELSR_1ELNSP_7ScaleInE1ELSS_1EEEEEENS4_6LayoutISC_NS5_IJNSA_ILi0EEESW_SW_EEEEENS5_IJNS4_10UnderscoreESZ_SZ_EEEEENS4_13SM90_TMA_LOADENS4_14ComposedLayoutINS4_7SwizzleILi2ELi4ELi3EEENS4_18smem_ptr_flag_bitsILi16EEENSV_INS5_IJNSA_ILi8EEESH_EEENS5_IJSH_SB_EEEEEEEvNS4_8identityES12_NS13_INS14_ILi3ELi4ELi3EEES17_NSV_INS5_IJSF_S18_EEENS5_IJSB_SF_EEEEEEEvS1D_EENS_8epilogue10collective6detail29Sm90TmaWarpSpecializedAdapterINS1L_15DefaultEpilogueISJ_SK_SK_NS1K_6thread17LinearCombinationISJ_Li1EffLNS1P_9ScaleType4KindE0ELNS_15FloatRoundStyleE2ESJ_EENS1_15EpilogueDefaultEEEEEvvEEEEvNT_6ParamsE)
        /*0020*/ 	.word	0x00000008
.L_19:


//--------------------- .nv.compat                --------------------------
	.section	.nv.compat,"",@"SHT_CUDA_COMPAT_INFO"
	.align	4
        /*0000*/ 	.byte	0x02, 0x09, 0x01, 0x00, 0x02, 0x02, 0x04, 0x00, 0x02, 0x05, 0x05, 0x00, 0x03, 0x07, 0x01, 0x01
        /*0010*/ 	.byte	0x02, 0x03, 0x01, 0x00, 0x02, 0x06, 0x01, 0x00, 0x04, 0x0b, 0x08, 0x00, 0x00, 0x00, 0x00, 0x00
        /*0020*/ 	.byte	0x00, 0x00, 0x00, 0x00


//--------------------- .nv.info._ZN7cutlass13device_kernelINS_4gemm6kernel13GemmUniversalIN4cute5tupleIJiiiiEEENS1_10collective13CollectiveMmaINS1_34MainloopSm90TmaGmmaWarpSpecializedILi18ENS5_IJNS4_1CILi1EEESB_SB_EEENS1_32KernelTmaWarpSpecializedPingpongEEENS5_IJNSA_ILi64EEENSA_ILi128EEENSA_ILi32EEEEEENS_6half_tENS5_IJlSB_lEEESJ_NS5_IJSB_llEEENS4_8TiledMMAINS4_8MMA_AtomIJNS4_4SM904GMMA26MMA_64x128x16_F32F16F16_SSILNSP_5MajorE0ELSR_1ELNSP_7ScaleInE1ELSS_1EEEEEENS4_6LayoutISC_NS5_IJNSA_ILi0EEESW_SW_EEEEENS5_IJNS4_10UnderscoreESZ_SZ_EEEEENS4_13SM90_TMA_LOADENS4_14ComposedLayoutINS4_7SwizzleILi2ELi4ELi3EEENS4_18smem_ptr_flag_bitsILi16EEENSV_INS5_IJNSA_ILi8EEESH_EEENS5_IJSH_SB_EEEEEEEvNS4_8identityES12_NS13_INS14_ILi3ELi4ELi3EEES17_NSV_INS5_IJSF_S18_EEENS5_IJSB_SF_EEEEEEEvS1D_EENS_8epilogue10collective6detail29Sm90TmaWarpSpecializedAdapterINS1L_15DefaultEpilogueISJ_SK_SK_NS1K_6thread17LinearCombinationISJ_Li1EffLNS1P_9ScaleType4KindE0ELNS_15FloatRoundStyleE2ESJ_EENS1_15EpilogueDefaultEEEEEvvEEEEvNT_6ParamsE --------------------------
	.section	.nv.info._ZN7cutlass13device_kernelINS_4gemm6kernel13GemmUniversalIN4cute5tupleIJiiiiEEENS1_10collective13CollectiveMmaINS1_34MainloopSm90TmaGmmaWarpSpecializedILi18ENS5_IJNS4_1CILi1EEESB_SB_EEENS1_32KernelTmaWarpSpecializedPingpongEEENS5_IJNSA_ILi64EEENSA_ILi128EEENSA_ILi32EEEEEENS_6half_tENS5_IJlSB_lEEESJ_NS5_IJSB_llEEENS4_8TiledMMAINS4_8MMA_AtomIJNS4_4SM904GMMA26MMA_64x128x16_F32F16F16_SSILNSP_5MajorE0ELSR_1ELNSP_7ScaleInE1ELSS_1EEEEEENS4_6LayoutISC_NS5_IJNSA_ILi0EEESW_SW_EEEEENS5_IJNS4_10UnderscoreESZ_SZ_EEEEENS4_13SM90_TMA_LOADENS4_14ComposedLayoutINS4_7SwizzleILi2ELi4ELi3EEENS4_18smem_ptr_flag_bitsILi16EEENSV_INS5_IJNSA_ILi8EEESH_EEENS5_IJSH_SB_EEEEEEEvNS4_8identityES12_NS13_INS14_ILi3ELi4ELi3EEES17_NSV_INS5_IJSF_S18_EEENS5_IJSB_SF_EEEEEEEvS1D_EENS_8epilogue10collective6detail29Sm90TmaWarpSpecializedAdapterINS1L_15DefaultEpilogueISJ_SK_SK_NS1K_6thread17LinearCombinationISJ_Li1EffLNS1P_9ScaleType4KindE0ELNS_15FloatRoundStyleE2ESJ_EENS1_15EpilogueDefaultEEEEEvvEEEEvNT_6ParamsE,"",@"SHT_CUDA_INFO"
	.sectionflags	@""
	.align	4


	//----- nvinfo : EIATTR_CUDA_API_VERSION
	.align		4
        /*0000*/ 	.byte	0x04, 0x37
        /*0002*/ 	.short	(.L_21 - .L_20)
.L_20:
        /*0004*/ 	.word	0x00000082


	//----- nvinfo : EIATTR_KPARAM_INFO
	.align		4
.L_21:
        /*0008*/ 	.byte	0x04, 0x17
        /*000a*/ 	.short	(.L_23 - .L_22)
.L_22:
        /*000c*/ 	.word	0x00000000
        /*0010*/ 	.short	0x0000
        /*0012*/ 	.short	0x0070
        /*0014*/ 	.byte	0x00, 0xf0, 0x01, 0x10


	//----- nvinfo : EIATTR_SPARSE_MMA_MASK
	.align		4
.L_23:
        /*0018*/ 	.byte	0x03, 0x50
        /*001a*/ 	.short	0x0000


	//----- nvinfo : EIATTR_MAXREG_COUNT
	.align		4
        /*001c*/ 	.byte	0x03, 0x1b
        /*001e*/ 	.short	0x00a8


	//----- nvinfo : EIATTR_NUM_BARRIERS
	.align		4
        /*0020*/ 	.byte	0x02, 0x4c
        /*0022*/ 	.byte	0x01
	.zero		1


	//----- nvinfo : EIATTR_EXTERNS
	.align		4
        /*0024*/ 	.byte	0x04, 0x0f
        /*0026*/ 	.short	(.L_25 - .L_24)


	//   ....[0]....
	.align		4
.L_24:
        /*0028*/ 	.word	index@(__assertfail)


	//----- nvinfo : EIATTR_ANNOTATIONS
	.align		4
.L_25:
        /*002c*/ 	.byte	0x04, 0x55
        /*002e*/ 	.short	(.L_27 - .L_26)


	//   ....[0]....
.L_26:
        /*0030*/ 	.word	0x00000001
        /*0034*/ 	.byte	0xc0, 0x0c, 0x00, 0x00, 0x01, 0x00, 0x00, 0x00, 0xe0, 0x60, 0x00, 0x00, 0x01, 0x00, 0x00, 0x00
        /*0044*/ 	.byte	0x70, 0x6d, 0x00, 0x00


	//----- nvinfo : EIATTR_MERCURY_ISA_VERSION
	.align		4
.L_27:
        /*0048*/ 	.byte	0x03, 0x5f
        /*004a*/ 	.short	0x0101


	//----- nvinfo : EIATTR_INT_WARP_WIDE_INSTR_OFFSETS
	.align		4
        /*004c*/ 	.byte	0x04, 0x31
        /*004e*/ 	.short	(.L_29 - .L_28)


	//   ....[0]....
.L_28:
        /*0050*/ 	.word	0x000005d0


	//   ....[1]....
        /*0054*/ 	.word	0x000005f0


	//   ....[2]....
        /*0058*/ 	.word	0x00000670


	//   ....[3]....
        /*005c*/ 	.word	0x00000680


	//   ....[4]....
        /*0060*/ 	.word	0x00000690


	//   ....[5]....
        /*0064*/ 	.word	0x000006b0


	//   ....[6]....
        /*0068*/ 	.word	0x00000740


	//   ....[7]....
        /*006c*/ 	.word	0x00000760


	//----- nvinfo : EIATTR_COOP_GROUP_MASK_REGIDS
	.align		4
.L_29:
        /*0070*/ 	.byte	0x04, 0x29
        /*0072*/ 	.short	(.L_31 - .L_30)


	//   ....[0]....
.L_30:
        /*0074*/ 	.word	0xffffffff


	//   ....[1]....
        /*0078*/ 	.word	0xffffffff


	//   ....[2]....
        /*007c*/ 	.word	0xffffffff


	//   ....[3]....
        /*0080*/ 	.word	0xffffffff


	//   ....[4]....
        /*0084*/ 	.word	0xffffffff


	//   ....[5]....
        /*0088*/ 	.word	0xffffffff


	//----- nvinfo : EIATTR_COOP_GROUP_INSTR_OFFSETS
	.align		4
.L_31:
        /*008c*/ 	.byte	0x04, 0x28
        /*008e*/ 	.short	(.L_33 - .L_32)


	//   ....[0]....
.L_32:
        /*0090*/ 	.word	0x00000070


	//   ....[1]....
        /*0094*/ 	.word	0x00000080


	//   ....[2]....
        /*0098*/ 	.word	0x00000140


	//   ....[3]....
        /*009c*/ 	.word	0x000004c0


	//   ....[4]....
        /*00a0*/ 	.word	0x00000500


	//   ....[5]....
        /*00a4*/ 	.word	0x00000550


	//----- nvinfo : EIATTR_REG_RECONFIG
	.align		4
.L_33:
        /*00a8*/ 	.byte	0x01, 0x54
	.zero		2


	//----- nvinfo : EIATTR_SYSCALL_OFFSETS
	.align		4
        /*00ac*/ 	.byte	0x04, 0x46
        /*00ae*/ 	.short	(.L_35 - .L_34)


	//   ....[0]....
.L_34:
        /*00b0*/ 	.word	0x000017f0


	//----- nvinfo : EIATTR_MBARRIER_INSTR_OFFSETS
	.align		4
.L_35:
        /*00b4*/ 	.byte	0x04, 0x39
        /*00b6*/ 	.short	(.L_37 - .L_36)


	//   ....[0]....
.L_36:
        /*00b8*/ 	.word	0x00000260
        /*00bc*/ 	.word	0x000000ff
        /*00c0*/ 	.word	0x00000000
        /*00c4*/ 	.short	0x0100
        /*00c6*/ 	.byte	0x08
	.zero		1


	//   ....[1]....
        /*00c8*/ 	.word	0x00000270
        /*00cc*/ 	.word	0x000000ff
        /*00d0*/ 	.word	0x00000090
        /*00d4*/ 	.short	0x0100
        /*00d6*/ 	.byte	0x08
	.zero		1


	//   ....[2]....
        /*00d8*/ 	.word	0x00000280
        /*00dc*/ 	.word	0x000000ff
        /*00e0*/ 	.word	0x00000008
        /*00e4*/ 	.short	0x0100
        /*00e6*/ 	.byte	0x08
	.zero		1


	//   ....[3]....
        /*00e8*/ 	.word	0x00000290
        /*00ec*/ 	.word	0x000000ff
        /*00f0*/ 	.word	0x00000098
        /*00f4*/ 	.short	0x0100
        /*00f6*/ 	.byte	0x08
	.zero		1


	//   ....[4]....
        /*00f8*/ 	.word	0x000002a0
        /*00fc*/ 	.word	0x000000ff
        /*0100*/ 	.word	0x00000010
        /*0104*/ 	.short	0x0100
        /*0106*/ 	.byte	0x08
	.zero		1


	//   ....[5]....
        /*0108*/ 	.word	0x000002b0
        /*010c*/ 	.word	0x000000ff
        /*0110*/ 	.word	0x000000a0
        /*0114*/ 	.short	0x0100
        /*0116*/ 	.byte	0x08
	.zero		1


	//   ....[6]....
        /*0118*/ 	.word	0x000002c0
        /*011c*/ 	.word	0x000000ff
        /*0120*/ 	.word	0x00000018
        /*0124*/ 	.short	0x0100
        /*0126*/ 	.byte	0x08
	.zero		1


	//   ....[7]....
        /*0128*/ 	.word	0x000002d0
        /*012c*/ 	.word	0x000000ff
        /*0130*/ 	.word	0x000000a8
        /*0134*/ 	.short	0x0100
        /*0136*/ 	.byte	0x08
	.zero		1


	//   ....[8]....
        /*0138*/ 	.word	0x000002e0
        /*013c*/ 	.word	0x000000ff
        /*0140*/ 	.word	0x00000020
        /*0144*/ 	.short	0x0100
        /*0146*/ 	.byte	0x08
	.zero		1


	//   ....[9]....
        /*0148*/ 	.word	0x000002f0
        /*014c*/ 	.word	0x000000ff
        /*0150*/ 	.word	0x000000b0
        /*0154*/ 	.short	0x0100
        /*0156*/ 	.byte	0x08
	.zero		1


	//   ....[10]....
        /*0158*/ 	.word	0x00000300
        /*015c*/ 	.word	0x000000ff
        /*0160*/ 	.word	0x00000028
        /*0164*/ 	.short	0x0100
        /*0166*/ 	.byte	0x08
	.zero		1


	//   ....[11]....
        /*0168*/ 	.word	0x00000310
        /*016c*/ 	.word	0x000000ff
        /*0170*/ 	.word	0x000000b8
        /*0174*/ 	.short	0x0100
        /*0176*/ 	.byte	0x08
	.zero		1


	//   ....[12]....
        /*0178*/ 	.word	0x00000320
        /*017c*/ 	.word	0x000000ff
        /*0180*/ 	.word	0x00000030
        /*0184*/ 	.short	0x0100
        /*0186*/ 	.byte	0x08
	.zero		1


	//   ....[13]....
        /*0188*/ 	.word	0x00000330
        /*018c*/ 	.word	0x000000ff
        /*0190*/ 	.word	0x000000c0
        /*0194*/ 	.short	0x0100
        /*0196*/ 	.byte	0x08
	.zero		1


	//   ....[14]....
        /*0198*/ 	.word	0x00000340
        /*019c*/ 	.word	0x000000ff
        /*01a0*/ 	.word	0x00000038
        /*01a4*/ 	.short	0x0100
        /*01a6*/ 	.byte	0x08
	.zero		1


	//   ....[15]....
        /*01a8*/ 	.word	0x00000350
        /*01ac*/ 	.word	0x000000ff
        /*01b0*/ 	.word	0x000000c8
        /*01b4*/ 	.short	0x0100
        /*01b6*/ 	.byte	0x08
	.zero		1


	//   ....[16]....
        /*01b8*/ 	.word	0x00000360
        /*01bc*/ 	.word	0x000000ff
        /*01c0*/ 	.word	0x00000040
        /*01c4*/ 	.short	0x0100
        /*01c6*/ 	.byte	0x08
	.zero		1


	//   ....[17]....
        /*01c8*/ 	.word	0x00000370
        /*01cc*/ 	.word	0x000000ff
        /*01d0*/ 	.word	0x000000d0
        /*01d4*/ 	.short	0x0100
        /*01d6*/ 	.byte	0x08
	.zero		1


	//   ....[18]....
        /*01d8*/ 	.word	0x00000380
        /*01dc*/ 	.word	0x000000ff
        /*01e0*/ 	.word	0x00000048
        /*01e4*/ 	.short	0x0100
        /*01e6*/ 	.byte	0x08
	.zero		1


	//   ....[19]....
        /*01e8*/ 	.word	0x00000390
        /*01ec*/ 	.word	0x000000ff
        /*01f0*/ 	.word	0x000000d8
        /*01f4*/ 	.short	0x0100
        /*01f6*/ 	.byte	0x08
	.zero		1


	//   ....[20]....
        /*01f8*/ 	.word	0x000003a0
        /*01fc*/ 	.word	0x000000ff
        /*0200*/ 	.word	0x00000050
        /*0204*/ 	.short	0x0100
        /*0206*/ 	.byte	0x08
	.zero		1


	//   ....[21]....
        /*0208*/ 	.word	0x000003b0
        /*020c*/ 	.word	0x000000ff
        /*0210*/ 	.word	0x000000e0
        /*0214*/ 	.short	0x0100
        /*0216*/ 	.byte	0x08
	.zero		1


	//   ....[22]....
        /*0218*/ 	.word	0x000003c0
        /*021c*/ 	.word	0x000000ff
        /*0220*/ 	.word	0x00000058
        /*0224*/ 	.short	0x0100
        /*0226*/ 	.byte	0x08
	.zero		1


	//   ....[23]....
        /*0228*/ 	.word	0x000003d0
        /*022c*/ 	.word	0x000000ff
        /*0230*/ 	.word	0x000000e8
        /*0234*/ 	.short	0x0100
        /*0236*/ 	.byte	0x08
	.zero		1


	//   ....[24]....
        /*0238*/ 	.word	0x000003e0
        /*023c*/ 	.word	0x000000ff
        /*0240*/ 	.word	0x00000060
        /*0244*/ 	.short	0x0100
        /*0246*/ 	.byte	0x08
	.zero		1


	//   ....[25]....
        /*0248*/ 	.word	0x000003f0
        /*024c*/ 	.word	0x000000ff
        /*0250*/ 	.word	0x000000f0
        /*0254*/ 	.short	0x0100
        /*0256*/ 	.byte	0x08
	.zero		1


	//   ....[26]....
        /*0258*/ 	.word	0x00000400
        /*025c*/ 	.word	0x000000ff
        /*0260*/ 	.word	0x00000068
        /*0264*/ 	.short	0x0100
        /*0266*/ 	.byte	0x08
	.zero		1


	//   ....[27]....
        /*0268*/ 	.word	0x00000410
        /*026c*/ 	.word	0x000000ff
        /*0270*/ 	.word	0x000000f8
        /*0274*/ 	.short	0x0100
        /*0276*/ 	.byte	0x08
	.zero		1


	//   ....[28]....
        /*0278*/ 	.word	0x00000420
        /*027c*/ 	.word	0x000000ff
        /*0280*/ 	.word	0x00000070
        /*0284*/ 	.short	0x0100
        /*0286*/ 	.byte	0x08
	.zero		1


	//   ....[29]....
        /*0288*/ 	.word	0x00000430
        /*028c*/ 	.word	0x000000ff
        /*0290*/ 	.word	0x00000100
        /*0294*/ 	.short	0x0100
        /*0296*/ 	.byte	0x08
	.zero		1


	//   ....[30]....
        /*0298*/ 	.word	0x00000440
        /*029c*/ 	.word	0x000000ff
        /*02a0*/ 	.word	0x00000078
        /*02a4*/ 	.short	0x0100
        /*02a6*/ 	.byte	0x08
	.zero		1


	//   ....[31]....
        /*02a8*/ 	.word	0x00000450
        /*02ac*/ 	.word	0x000000ff
        /*02b0*/ 	.word	0x00000108
        /*02b4*/ 	.short	0x0100
        /*02b6*/ 	.byte	0x08
	.zero		1


	//   ....[32]....
        /*02b8*/ 	.word	0x00000460
        /*02bc*/ 	.word	0x000000ff
        /*02c0*/ 	.word	0x00000080
        /*02c4*/ 	.short	0x0100
        /*02c6*/ 	.byte	0x08
	.zero		1


	//   ....[33]....
        /*02c8*/ 	.word	0x00000470
        /*02cc*/ 	.word	0x000000ff
        /*02d0*/ 	.word	0x00000110
        /*02d4*/ 	.short	0x0100
        /*02d6*/ 	.byte	0x08
	.zero		1


	//   ....[34]....
        /*02d8*/ 	.word	0x00000480
        /*02dc*/ 	.word	0x000000ff
        /*02e0*/ 	.word	0x00000088
        /*02e4*/ 	.short	0x0100
        /*02e6*/ 	.byte	0x08
	.zero		1


	//   ....[35]....
        /*02e8*/ 	.word	0x00000490
        /*02ec*/ 	.word	0x000000ff
        /*02f0*/ 	.word	0x00000118
        /*02f4*/ 	.short	0x0100
        /*02f6*/ 	.byte	0x08
	.zero		1


	//   ....[36]....
        /*02f8*/ 	.word	0x000007a0
        /*02fc*/ 	.word	0x000000ff
        /*0300*/ 	.word	0x00000150
        /*0304*/ 	.short	0x0100
        /*0306*/ 	.byte	0x08
	.zero		1


	//   ....[37]....
        /*0308*/ 	.word	0x00000810
        /*030c*/ 	.word	0x000000ff
        /*0310*/ 	.word	0x00000158
        /*0314*/ 	.short	0x0100
        /*0316*/ 	.byte	0x08
	.zero		1


	//   ....[38]....
        /*0318*/ 	.word	0x00000830
        /*031c*/ 	.word	0x000000ff
        /*0320*/ 	.word	0x00000130
        /*0324*/ 	.short	0x0100
        /*0326*/ 	.byte	0x09
	.zero		1


	//   ....[39]....
        /*0328*/ 	.word	0x00000840
        /*032c*/ 	.word	0x000000ff
        /*0330*/ 	.word	0x00000138
        /*0334*/ 	.short	0x0100
        /*0336*/ 	.byte	0x09
	.zero		1


	//   ....[40]....
        /*0338*/ 	.word	0x00000850
        /*033c*/ 	.word	0x000000ff
        /*0340*/ 	.word	0x00000140
        /*0344*/ 	.short	0x0100
        /*0346*/ 	.byte	0x09
	.zero		1


	//   ....[41]....
        /*0348*/ 	.word	0x00000860
        /*034c*/ 	.word	0x000000ff
        /*0350*/ 	.word	0x00000148
        /*0354*/ 	.short	0x0100
        /*0356*/ 	.byte	0x09
	.zero		1


	//   ....[42]....
        /*0358*/ 	.word	0x000016d0
        /*035c*/ 	.word	0x0000005d
        /*0360*/ 	.word	0x00000000
        /*0364*/ 	.short	0x010a
        /*0366*/ 	.byte	0x2a
	.zero		1


	//   ....[43]....
        /*0368*/ 	.word	0x00001870
        /*036c*/ 	.word	0x00000003
        /*0370*/ 	.word	0x00000000
        /*0374*/ 	.short	0x010a
        /*0376*/ 	.byte	0x3f
	.zero		1


	//   ....[44]....
        /*0378*/ 	.word	0x000018b0
        /*037c*/ 	.word	0x00000003
        /*0380*/ 	.word	0x00000000
        /*0384*/ 	.short	0x010a
        /*0386*/ 	.byte	0x3f
	.zero		1


	//   ....[45]....
        /*0388*/ 	.word	0x00001ab0
        /*038c*/ 	.word	0x000000ff
        /*0390*/ 	.word	0x00000000
        /*0394*/ 	.short	0x010a
        /*0396*/ 	.byte	0x04
	.zero		1


	//   ....[46]....
        /*0398*/ 	.word	0x00001af0
        /*039c*/ 	.word	0x000000ff
        /*03a0*/ 	.word	0x00000000
        /*03a4*/ 	.short	0x010a
        /*03a6*/ 	.byte	0x04
	.zero		1


	//   ....[47]....
        /*03a8*/ 	.word	0x00001c50
        /*03ac*/ 	.word	0x000000ff
        /*03b0*/ 	.word	0x00000000
        /*03b4*/ 	.short	0x0101
        /*03b6*/ 	.byte	0x04
	.zero		1


	//   ....[48]....
        /*03b8*/ 	.word	0x00001d40
        /*03bc*/ 	.word	0x0000005e
        /*03c0*/ 	.word	0x00000000
        /*03c4*/ 	.short	0x0101
        /*03c6*/ 	.byte	0x2f
	.zero		1


	//   ....[49]....
        /*03c8*/ 	.word	0x00001e10
        /*03cc*/ 	.word	0x000000ff
        /*03d0*/ 	.word	0x00000000
        /*03d4*/ 	.short	0x0101
        /*03d6*/ 	.byte	0x06
	.zero		1


	//   ....[50]....
        /*03d8*/ 	.word	0x00001ec0
        /*03dc*/ 	.word	0x0000005d
        /*03e0*/ 	.word	0x00000010
        /*03e4*/ 	.short	0x010a
        /*03e6*/ 	.byte	0x2a
	.zero		1


	//   ....[51]....
        /*03e8*/ 	.word	0x00006100
        /*03ec*/ 	.word	0x00000060
        /*03f0*/ 	.word	0x00000000
        /*03f4*/ 	.short	0x0101
        /*03f6*/ 	.byte	0x2f
	.zero		1


	//   ....[52]....
        /*03f8*/ 	.word	0x00006a80
        /*03fc*/ 	.word	0x0000000a
        /*0400*/ 	.word	0x00000090
        /*0404*/ 	.short	0x010a
        /*0406*/ 	.byte	0x3f
	.zero		1


	//   ....[53]....
        /*0408*/ 	.word	0x00006e80
        /*040c*/ 	.word	0x00000005
        /*0410*/ 	.word	0x00000158
        /*0414*/ 	.short	0x0101
        /*0416*/ 	.byte	0x3f
	.zero		1


	//   ....[54]....
        /*0418*/ 	.word	0x00007600
        /*041c*/ 	.word	0x00000009
        /*0420*/ 	.word	0x00000000
        /*0424*/ 	.short	0x010a
        /*0426*/ 	.byte	0x3f
	.zero		1


	//   ....[55]....
        /*0428*/ 	.word	0x00007680
        /*042c*/ 	.word	0x00000008
        /*0430*/ 	.word	0x00000000
        /*0434*/ 	.short	0x010a
        /*0436*/ 	.byte	0x3f
	.zero		1


	//   ....[56]....
        /*0438*/ 	.word	0x00007710
        /*043c*/ 	.word	0x00000009
        /*0440*/ 	.word	0x00000000
        /*0444*/ 	.short	0x010a
        /*0446*/ 	.byte	0x3f
	.zero		1


	//   ....[57]....
        /*0448*/ 	.word	0x000077a0
        /*044c*/ 	.word	0x00000008
        /*0450*/ 	.word	0x00000000
        /*0454*/ 	.short	0x010a
        /*0456*/ 	.byte	0x3f
	.zero		1


	//   ....[58]....
        /*0458*/ 	.word	0x00007830
        /*045c*/ 	.word	0x00000009
        /*0460*/ 	.word	0x00000000
        /*0464*/ 	.short	0x010a
        /*0466*/ 	.byte	0x3f
	.zero		1


	//   ....[59]....
        /*0468*/ 	.word	0x000078c0
        /*046c*/ 	.word	0x00000008
        /*0470*/ 	.word	0x00000000
        /*0474*/ 	.short	0x010a
        /*0476*/ 	.byte	0x3f
	.zero		1


	//   ....[60]....
        /*0478*/ 	.word	0x00007950
        /*047c*/ 	.word	0x00000009
        /*0480*/ 	.word	0x00000000
        /*0484*/ 	.short	0x010a
        /*0486*/ 	.byte	0x3f
	.zero		1


	//   ....[61]....
        /*0488*/ 	.word	0x000079e0
        /*048c*/ 	.word	0x00000008
        /*0490*/ 	.word	0x00000000
        /*0494*/ 	.short	0x010a
        /*0496*/ 	.byte	0x3f
	.zero		1


	//   ....[62]....
        /*0498*/ 	.word	0x00007a70
        /*049c*/ 	.word	0x00000009
        /*04a0*/ 	.word	0x00000000
        /*04a4*/ 	.short	0x010a
        /*04a6*/ 	.byte	0x3f
	.zero		1


	//   ....[63]....
        /*04a8*/ 	.word	0x00007b00
        /*04ac*/ 	.word	0x00000008
        /*04b0*/ 	.word	0x00000000
        /*04b4*/ 	.short	0x010a
        /*04b6*/ 	.byte	0x3f
	.zero		1


	//   ....[64]....
        /*04b8*/ 	.word	0x00007b90
        /*04bc*/ 	.word	0x00000009
        /*04c0*/ 	.word	0x00000000
        /*04c4*/ 	.short	0x010a
        /*04c6*/ 	.byte	0x3f
	.zero		1


	//   ....[65]....
        /*04c8*/ 	.word	0x00007c20
        /*04cc*/ 	.word	0x00000008
        /*04d0*/ 	.word	0x00000000
        /*04d4*/ 	.short	0x010a
        /*04d6*/ 	.byte	0x3f
	.zero		1


	//   ....[66]....
        /*04d8*/ 	.word	0x00007cb0
        /*04dc*/ 	.word	0x00000009
        /*04e0*/ 	.word	0x00000000
        /*04e4*/ 	.short	0x010a
        /*04e6*/ 	.byte	0x3f
	.zero		1


	//   ....[67]....
        /*04e8*/ 	.word	0x00007d40
        /*04ec*/ 	.word	0x00000008
        /*04f0*/ 	.word	0x00000000
        /*04f4*/ 	.short	0x010a
        /*04f6*/ 	.byte	0x3f
	.zero		1


	//   ....[68]....
        /*04f8*/ 	.word	0x00007dd0
        /*04fc*/ 	.word	0x00000009
        /*0500*/ 	.word	0x00000000
        /*0504*/ 	.short	0x010a
        /*0506*/ 	.byte	0x3f
	.zero		1


	//   ....[69]....
        /*0508*/ 	.word	0x00007e60
        /*050c*/ 	.word	0x00000008
        /*0510*/ 	.word	0x00000000
        /*0514*/ 	.short	0x010a
        /*0516*/ 	.byte	0x3f
	.zero		1


	//   ....[70]....
        /*0518*/ 	.word	0x00007ef0
        /*051c*/ 	.word	0x0000000b
        /*0520*/ 	.word	0x00000000
        /*0524*/ 	.short	0x010a
        /*0526*/ 	.byte	0x3f
	.zero		1


	//   ....[71]....
        /*0528*/ 	.word	0x00007f80
        /*052c*/ 	.word	0x00000003
        /*0530*/ 	.word	0x00000000
        /*0534*/ 	.short	0x010a
        /*0536*/ 	.byte	0x3f
	.zero		1


	//   ....[72]....
        /*0538*/ 	.word	0x00007fe0
        /*053c*/ 	.word	0x0000005f
        /*0540*/ 	.word	0x00000000
        /*0544*/ 	.short	0x010a
        /*0546*/ 	.byte	0x3f
	.zero		1


	//   ....[73]....
        /*0548*/ 	.word	0x00008030
        /*054c*/ 	.word	0x00000003
        /*0550*/ 	.word	0x00000000
        /*0554*/ 	.short	0x010a
        /*0556*/ 	.byte	0x3f
	.zero		1


	//   ....[74]....
        /*0558*/ 	.word	0x00008090
        /*055c*/ 	.word	0x00000004
        /*0560*/ 	.word	0x00000000
        /*0564*/ 	.short	0x010a
        /*0566*/ 	.byte	0x3f
	.zero		1


	//   ....[75]....
        /*0568*/ 	.word	0x000080e0
        /*056c*/ 	.word	0x0000005f
        /*0570*/ 	.word	0x00000010
        /*0574*/ 	.short	0x010a
        /*0576*/ 	.byte	0x3f
	.zero		1


	//   ....[76]....
        /*0578*/ 	.word	0x000081b0
        /*057c*/ 	.word	0x0000000a
        /*0580*/ 	.word	0x00000090
        /*0584*/ 	.short	0x010a
        /*0586*/ 	.byte	0x3f
	.zero		1


	//   ....[77]....
        /*0588*/ 	.word	0x00008280
        /*058c*/ 	.word	0x00000009
        /*0590*/ 	.word	0x00000000
        /*0594*/ 	.short	0x010a
        /*0596*/ 	.byte	0x3f
	.zero		1


	//   ....[78]....
        /*0598*/ 	.word	0x000082d0
        /*059c*/ 	.word	0x00000008
        /*05a0*/ 	.word	0x00000000
        /*05a4*/ 	.short	0x010a
        /*05a6*/ 	.byte	0x3f
	.zero		1


	//   ....[79]....
        /*05a8*/ 	.word	0x00008320
        /*05ac*/ 	.word	0x00000009
        /*05b0*/ 	.word	0x00000000
        /*05b4*/ 	.short	0x010a
        /*05b6*/ 	.byte	0x3f
	.zero		1


	//   ....[80]....
        /*05b8*/ 	.word	0x00008370
        /*05bc*/ 	.word	0x00000008
        /*05c0*/ 	.word	0x00000000
        /*05c4*/ 	.short	0x010a
        /*05c6*/ 	.byte	0x3f
	.zero		1


	//   ....[81]....
        /*05c8*/ 	.word	0x000083c0
        /*05cc*/ 	.word	0x00000009
        /*05d0*/ 	.word	0x00000000
        /*05d4*/ 	.short	0x010a
        /*05d6*/ 	.byte	0x3f
	.zero		1


	//   ....[82]....
        /*05d8*/ 	.word	0x00008410
        /*05dc*/ 	.word	0x00000008
        /*05e0*/ 	.word	0x00000000
        /*05e4*/ 	.short	0x010a
        /*05e6*/ 	.byte	0x3f
	.zero		1


	//   ....[83]....
        /*05e8*/ 	.word	0x00008460
        /*05ec*/ 	.word	0x00000009
        /*05f0*/ 	.word	0x00000000
        /*05f4*/ 	.short	0x010a
        /*05f6*/ 	.byte	0x3f
	.zero		1


	//   ....[84]....
        /*05f8*/ 	.word	0x000084b0
        /*05fc*/ 	.word	0x00000008
        /*0600*/ 	.word	0x00000000
        /*0604*/ 	.short	0x010a
        /*0606*/ 	.byte	0x3f
	.zero		1


	//   ....[85]....
        /*0608*/ 	.word	0x00008500
        /*060c*/ 	.word	0x00000009
        /*0610*/ 	.word	0x00000000
        /*0614*/ 	.short	0x010a
        /*0616*/ 	.byte	0x3f
	.zero		1


	//   ....[86]....
        /*0618*/ 	.word	0x00008550
        /*061c*/ 	.word	0x00000008
        /*0620*/ 	.word	0x00000000
        /*0624*/ 	.short	0x010a
        /*0626*/ 	.byte	0x3f
	.zero		1


	//   ....[87]....
        /*0628*/ 	.word	0x000085a0
        /*062c*/ 	.word	0x00000009
        /*0630*/ 	.word	0x00000000
        /*0634*/ 	.short	0x010a
        /*0636*/ 	.byte	0x3f
	.zero		1


	//   ....[88]....
        /*0638*/ 	.word	0x000085f0
        /*063c*/ 	.word	0x00000008
        /*0640*/ 	.word	0x00000000
        /*0644*/ 	.short	0x010a
        /*0646*/ 	.byte	0x3f
	.zero		1


	//   ....[89]....
        /*0648*/ 	.word	0x00008640
        /*064c*/ 	.word	0x00000009
        /*0650*/ 	.word	0x00000000
        /*0654*/ 	.short	0x010a
        /*0656*/ 	.byte	0x3f
	.zero		1


	//   ....[90]....
        /*0658*/ 	.word	0x00008690
        /*065c*/ 	.word	0x00000008
        /*0660*/ 	.word	0x00000000
        /*0664*/ 	.short	0x010a
        /*0666*/ 	.byte	0x3f
	.zero		1


	//   ....[91]....
        /*0668*/ 	.word	0x000086e0
        /*066c*/ 	.word	0x00000009
        /*0670*/ 	.word	0x00000000
        /*0674*/ 	.short	0x010a
        /*0676*/ 	.byte	0x3f
	.zero		1


	//   ....[92]....
        /*0678*/ 	.word	0x00008730
        /*067c*/ 	.word	0x00000008
        /*0680*/ 	.word	0x00000000
        /*0684*/ 	.short	0x010a
        /*0686*/ 	.byte	0x3f
	.zero		1


	//   ....[93]....
        /*0688*/ 	.word	0x00008780
        /*068c*/ 	.word	0x0000000b
        /*0690*/ 	.word	0x00000000
        /*0694*/ 	.short	0x010a
        /*0696*/ 	.byte	0x3f
	.zero		1


	//----- nvinfo : EIATTR_NUM_MBARRIERS
	.align		4
.L_37:
        /*0698*/ 	.byte	0x03, 0x38
        /*069a*/ 	.short	0x002a


	//----- nvinfo : EIATTR_EXIT_INSTR_OFFSETS
	.align		4
        /*069c*/ 	.byte	0x04, 0x1c
        /*069e*/ 	.short	(.L_39 - .L_38)


	//   ....[0]....
.L_38:
        /*06a0*/ 	.word	0x00001370


	//   ....[1]....
        /*06a4*/ 	.word	0x000013d0


	//   ....[2]....
        /*06a8*/ 	.word	0x00006790


	//   ....[3]....
        /*06ac*/ 	.word	0x000067c0


	//   ....[4]....
        /*06b0*/ 	.word	0x00007fd0


	//----- nvinfo : EIATTR_MAX_THREADS
	.align		4
.L_39:
        /*06b4*/ 	.byte	0x04, 0x05
        /*06b6*/ 	.short	(.L_41 - .L_40)
.L_40:
        /*06b8*/ 	.word	0x00000180
        /*06bc*/ 	.word	0x00000001
        /*06c0*/ 	.word	0x00000001


	//----- nvinfo : EIATTR_CRS_STACK_SIZE
	.align		4
.L_41:
        /*06c4*/ 	.byte	0x04, 0x1e
        /*06c6*/ 	.short	(.L_43 - .L_42)
.L_42:
        /*06c8*/ 	.word	0x00000000


	//----- nvinfo : EIATTR_CBANK_PARAM_SIZE
	.align		4
.L_43:
        /*06cc*/ 	.byte	0x03, 0x19
        /*06ce*/ 	.short	0x0470


	//----- nvinfo : EIATTR_PARAM_CBANK
	.align		4
        /*06d0*/ 	.byte	0x04, 0x0a
        /*06d2*/ 	.short	(.L_45 - .L_44)
	.align		4
.L_44:
        /*06d4*/ 	.word	index@(.nv.constant0._ZN7cutlass13device_kernelINS_4gemm6kernel13GemmUniversalIN4cute5tupleIJiiiiEEENS1_10collective13CollectiveMmaINS1_34MainloopSm90TmaGmmaWarpSpecializedILi18ENS5_IJNS4_1CILi1EEESB_SB_EEENS1_32KernelTmaWarpSpecializedPingpongEEENS5_IJNSA_ILi64EEENSA_ILi128EEENSA_ILi32EEEEEENS_6half_tENS5_IJlSB_lEEESJ_NS5_IJSB_llEEENS4_8TiledMMAINS4_8MMA_AtomIJNS4_4SM904GMMA26MMA_64x128x16_F32F16F16_SSILNSP_5MajorE0ELSR_1ELNSP_7ScaleInE1ELSS_1EEEEEENS4_6LayoutISC_NS5_IJNSA_ILi0EEESW_SW_EEEEENS5_IJNS4_10UnderscoreESZ_SZ_EEEEENS4_13SM90_TMA_LOADENS4_14ComposedLayoutINS4_7SwizzleILi2ELi4ELi3EEENS4_18smem_ptr_flag_bitsILi16EEENSV_INS5_IJNSA_ILi8EEESH_EEENS5_IJSH_SB_EEEEEEEvNS4_8identityES12_NS13_INS14_ILi3ELi4ELi3EEES17_NSV_INS5_IJSF_S18_EEENS5_IJSB_SF_EEEEEEEvS1D_EENS_8epilogue10collective6detail29Sm90TmaWarpSpecializedAdapterINS1L_15DefaultEpilogueISJ_SK_SK_NS1K_6thread17LinearCombinationISJ_Li1EffLNS1P_9ScaleType4KindE0ELNS_15FloatRoundStyleE2ESJ_EENS1_15EpilogueDefaultEEEEEvvEEEEvNT_6ParamsE)
        /*06d8*/ 	.short	0x0210
        /*06da*/ 	.short	0x0470


	//----- nvinfo : EIATTR_SW_WAR
	.align		4
.L_45:
        /*06dc*/ 	.byte	0x04, 0x36
        /*06de*/ 	.short	(.L_47 - .L_46)
.L_46:
        /*06e0*/ 	.word	0x00000008
.L_47:


//--------------------- .nv.callgraph             --------------------------
	.section	.nv.callgraph,"",@"SHT_CUDA_CALLGRAPH"
	.align	4
	.sectionentsize	8
	.align		4
        /*0000*/ 	.word	0x00000000
	.align		4
        /*0004*/ 	.word	0xffffffff
	.align		4
        /*0008*/ 	.word	index@(_ZN7cutlass13device_kernelINS_4gemm6kernel13GemmUniversalIN4cute5tupleIJiiiiEEENS1_10collective13CollectiveMmaINS1_34MainloopSm90TmaGmmaWarpSpecializedILi18ENS5_IJNS4_1CILi1EEESB_SB_EEENS1_32KernelTmaWarpSpecializedPingpongEEENS5_IJNSA_ILi64EEENSA_ILi128EEENSA_ILi32EEEEEENS_6half_tENS5_IJlSB_lEEESJ_NS5_IJSB_llEEENS4_8TiledMMAINS4_8MMA_AtomIJNS4_4SM904GMMA26MMA_64x128x16_F32F16F16_SSILNSP_5MajorE0ELSR_1ELNSP_7ScaleInE1ELSS_1EEEEEENS4_6LayoutISC_NS5_IJNSA_ILi0EEESW_SW_EEEEENS5_IJNS4_10UnderscoreESZ_SZ_EEEEENS4_13SM90_TMA_LOADENS4_14ComposedLayoutINS4_7SwizzleILi2ELi4ELi3EEENS4_18smem_ptr_flag_bitsILi16EEENSV_INS5_IJNSA_ILi8EEESH_EEENS5_IJSH_SB_EEEEEEEvNS4_8identityES12_NS13_INS14_ILi3ELi4ELi3EEES17_NSV_INS5_IJSF_S18_EEENS5_IJSB_SF_EEEEEEEvS1D_EENS_8epilogue10collective6detail29Sm90TmaWarpSpecializedAdapterINS1L_15DefaultEpilogueISJ_SK_SK_NS1K_6thread17LinearCombinationISJ_Li1EffLNS1P_9ScaleType4KindE0ELNS_15FloatRoundStyleE2ESJ_EENS1_15EpilogueDefaultEEEEEvvEEEEvNT_6ParamsE)
	.align		4
        /*000c*/ 	.word	index@(__assertfail)
	.align		4
        /*0010*/ 	.word	0x00000000
	.align		4
        /*0014*/ 	.word	0xfffffffe
	.align		4
        /*0018*/ 	.word	0x00000000
	.align		4
        /*001c*/ 	.word	0xfffffffd
	.align		4
        /*0020*/ 	.word	0x00000000
	.align		4
        /*0024*/ 	.word	0xfffffffc


//--------------------- .nv.constant4             --------------------------
	.section	.nv.constant4,"a",@progbits
	.align	8
	.align		8
.nv.constant4:
        /*0000*/ 	.dword	__assertfail
	.align		8
        /*0008*/ 	.dword	__unnamed_1
	.align		8
        /*0010*/ 	.dword	_ZN39_INTERNAL_30554410_4_k_cu_c845b129_26944cuda3std3__45__cpo5beginE
	.align		8
        /*0018*/ 	.dword	_ZN39_INTERNAL_30554410_4_k_cu_c845b129_26944cuda3std3__45__cpo3endE
	.align		8
        /*0020*/ 	.dword	_ZN39_INTERNAL_30554410_4_k_cu_c845b129_26944cuda3std3__45__cpo6cbeginE
	.align		8
        /*0028*/ 	.dword	_ZN39_INTERNAL_30554410_4_k_cu_c845b129_26944cuda3std3__45__cpo4cendE
	.align		8
        /*0030*/ 	.dword	_ZN39_INTERNAL_30554410_4_k_cu_c845b129_26944cuda3std3__441_GLOBAL__N__30554410_4_k_cu_c845b129_26946ignoreE
	.align		8
        /*0038*/ 	.dword	_ZN39_INTERNAL_30554410_4_k_cu_c845b129_26944cuda3std3__419piecewise_constructE
	.align		8
        /*0040*/ 	.dword	_ZN39_INTERNAL_30554410_4_k_cu_c845b129_26944cuda3std3__48in_placeE
	.align		8
        /*0048*/ 	.dword	_ZN39_INTERNAL_30554410_4_k_cu_c845b129_26944cuda3std6ranges3__45__cpo4swapE
	.align		8
        /*0050*/ 	.dword	_ZN39_INTERNAL_30554410_4_k_cu_c845b129_26944cuda3std6ranges3__45__cpo9iter_moveE
	.align		8
        /*0058*/ 	.dword	_ZN39_INTERNAL_30554410_4_k_cu_c845b129_26944cute7productE
	.align		8
        /*0060*/ 	.dword	_ZN39_INTERNAL_30554410_4_k_cu_c845b129_26944cute1_E
	.align		8
        /*0068*/ 	.dword	$str$22
	.align		8
        /*0070*/ 	.dword	$str$23


//--------------------- .text._ZN7cutlass13device_kernelINS_4gemm6kernel13GemmUniversalIN4cute5tupleIJiiiiEEENS1_10collective13CollectiveMmaINS1_34MainloopSm90TmaGmmaWarpSpecializedILi18ENS5_IJNS4_1CILi1EEESB_SB_EEENS1_32KernelTmaWarpSpecializedPingpongEEENS5_IJNSA_ILi64EEENSA_ILi128EEENSA_ILi32EEEEEENS_6half_tENS5_IJlSB_lEEESJ_NS5_IJSB_llEEENS4_8TiledMMAINS4_8MMA_AtomIJNS4_4SM904GMMA26MMA_64x128x16_F32F16F16_SSILNSP_5MajorE0ELSR_1ELNSP_7ScaleInE1ELSS_1EEEEEENS4_6LayoutISC_NS5_IJNSA_ILi0EEESW_SW_EEEEENS5_IJNS4_10UnderscoreESZ_SZ_EEEEENS4_13SM90_TMA_LOADENS4_14ComposedLayoutINS4_7SwizzleILi2ELi4ELi3EEENS4_18smem_ptr_flag_bitsILi16EEENSV_INS5_IJNSA_ILi8EEESH_EEENS5_IJSH_SB_EEEEEEEvNS4_8identityES12_NS13_INS14_ILi3ELi4ELi3EEES17_NSV_INS5_IJSF_S18_EEENS5_IJSB_SF_EEEEEEEvS1D_EENS_8epilogue10collective6detail29Sm90TmaWarpSpecializedAdapterINS1L_15DefaultEpilogueISJ_SK_SK_NS1K_6thread17LinearCombinationISJ_Li1EffLNS1P_9ScaleType4KindE0ELNS_15FloatRoundStyleE2ESJ_EENS1_15EpilogueDefaultEEEEEvvEEEEvNT_6ParamsE --------------------------
	.section	.text._ZN7cutlass13device_kernelINS_4gemm6kernel13GemmUniversalIN4cute5tupleIJiiiiEEENS1_10collective13CollectiveMmaINS1_34MainloopSm90TmaGmmaWarpSpecializedILi18ENS5_IJNS4_1CILi1EEESB_SB_EEENS1_32KernelTmaWarpSpecializedPingpongEEENS5_IJNSA_ILi64EEENSA_ILi128EEENSA_ILi32EEEEEENS_6half_tENS5_IJlSB_lEEESJ_NS5_IJSB_llEEENS4_8TiledMMAINS4_8MMA_AtomIJNS4_4SM904GMMA26MMA_64x128x16_F32F16F16_SSILNSP_5MajorE0ELSR_1ELNSP_7ScaleInE1ELSS_1EEEEEENS4_6LayoutISC_NS5_IJNSA_ILi0EEESW_SW_EEEEENS5_IJNS4_10UnderscoreESZ_SZ_EEEEENS4_13SM90_TMA_LOADENS4_14ComposedLayoutINS4_7SwizzleILi2ELi4ELi3EEENS4_18smem_ptr_flag_bitsILi16EEENSV_INS5_IJNSA_ILi8EEESH_EEENS5_IJSH_SB_EEEEEEEvNS4_8identityES12_NS13_INS14_ILi3ELi4ELi3EEES17_NSV_INS5_IJSF_S18_EEENS5_IJSB_SF_EEEEEEEvS1D_EENS_8epilogue10collective6detail29Sm90TmaWarpSpecializedAdapterINS1L_15DefaultEpilogueISJ_SK_SK_NS1K_6thread17LinearCombinationISJ_Li1EffLNS1P_9ScaleType4KindE0ELNS_15FloatRoundStyleE2ESJ_EENS1_15EpilogueDefaultEEEEEvvEEEEvNT_6ParamsE,"ax",@progbits
	.align	128
.text._ZN7cutlass13device_kernelINS_4gemm6kernel13GemmUniversalIN4cute5tupleIJiiiiEEENS1_10collective13CollectiveMmaINS1_34MainloopSm90TmaGmmaWarpSpecializedILi18ENS5_IJNS4_1CILi1EEESB_SB_EEENS1_32KernelTmaWarpSpecializedPingpongEEENS5_IJNSA_ILi64EEENSA_ILi128EEENSA_ILi32EEEEEENS_6half_tENS5_IJlSB_lEEESJ_NS5_IJSB_llEEENS4_8TiledMMAINS4_8MMA_AtomIJNS4_4SM904GMMA26MMA_64x128x16_F32F16F16_SSILNSP_5MajorE0ELSR_1ELNSP_7ScaleInE1ELSS_1EEEEEENS4_6LayoutISC_NS5_IJNSA_ILi0EEESW_SW_EEEEENS5_IJNS4_10UnderscoreESZ_SZ_EEEEENS4_13SM90_TMA_LOADENS4_14ComposedLayoutINS4_7SwizzleILi2ELi4ELi3EEENS4_18smem_ptr_flag_bitsILi16EEENSV_INS5_IJNSA_ILi8EEESH_EEENS5_IJSH_SB_EEEEEEEvNS4_8identityES12_NS13_INS14_ILi3ELi4ELi3EEES17_NSV_INS5_IJSF_S18_EEENS5_IJSB_SF_EEEEEEEvS1D_EENS_8epilogue10collective6detail29Sm90TmaWarpSpecializedAdapterINS1L_15DefaultEpilogueISJ_SK_SK_NS1K_6thread17LinearCombinationISJ_Li1EffLNS1P_9ScaleType4KindE0ELNS_15FloatRoundStyleE2ESJ_EENS1_15EpilogueDefaultEEEEEvvEEEEvNT_6ParamsE:
        .type           _ZN7cutlass13device_kernelINS_4gemm6kernel13GemmUniversalIN4cute5tupleIJiiiiEEENS1_10collective13CollectiveMmaINS1_34MainloopSm90TmaGmmaWarpSpecializedILi18ENS5_IJNS4_1CILi1EEESB_SB_EEENS1_32KernelTmaWarpSpecializedPingpongEEENS5_IJNSA_ILi64EEENSA_ILi128EEENSA_ILi32EEEEEENS_6half_tENS5_IJlSB_lEEESJ_NS5_IJSB_llEEENS4_8TiledMMAINS4_8MMA_AtomIJNS4_4SM904GMMA26MMA_64x128x16_F32F16F16_SSILNSP_5MajorE0ELSR_1ELNSP_7ScaleInE1ELSS_1EEEEEENS4_6LayoutISC_NS5_IJNSA_ILi0EEESW_SW_EEEEENS5_IJNS4_10UnderscoreESZ_SZ_EEEEENS4_13SM90_TMA_LOADENS4_14ComposedLayoutINS4_7SwizzleILi2ELi4ELi3EEENS4_18smem_ptr_flag_bitsILi16EEENSV_INS5_IJNSA_ILi8EEESH_EEENS5_IJSH_SB_EEEEEEEvNS4_8identityES12_NS13_INS14_ILi3ELi4ELi3EEES17_NSV_INS5_IJSF_S18_EEENS5_IJSB_SF_EEEEEEEvS1D_EENS_8epilogue10collective6detail29Sm90TmaWarpSpecializedAdapterINS1L_15DefaultEpilogueISJ_SK_SK_NS1K_6thread17LinearCombinationISJ_Li1EffLNS1P_9ScaleType4KindE0ELNS_15FloatRoundStyleE2ESJ_EENS1_15EpilogueDefaultEEEEEvvEEEEvNT_6ParamsE,@function
        .size           _ZN7cutlass13device_kernelINS_4gemm6kernel13GemmUniversalIN4cute5tupleIJiiiiEEENS1_10collective13CollectiveMmaINS1_34MainloopSm90TmaGmmaWarpSpecializedILi18ENS5_IJNS4_1CILi1EEESB_SB_EEENS1_32KernelTmaWarpSpecializedPingpongEEENS5_IJNSA_ILi64EEENSA_ILi128EEENSA_ILi32EEEEEENS_6half_tENS5_IJlSB_lEEESJ_NS5_IJSB_llEEENS4_8TiledMMAINS4_8MMA_AtomIJNS4_4SM904GMMA26MMA_64x128x16_F32F16F16_SSILNSP_5MajorE0ELSR_1ELNSP_7ScaleInE1ELSS_1EEEEEENS4_6LayoutISC_NS5_IJNSA_ILi0EEESW_SW_EEEEENS5_IJNS4_10UnderscoreESZ_SZ_EEEEENS4_13SM90_TMA_LOADENS4_14ComposedLayoutINS4_7SwizzleILi2ELi4ELi3EEENS4_18smem_ptr_flag_bitsILi16EEENSV_INS5_IJNSA_ILi8EEESH_EEENS5_IJSH_SB_EEEEEEEvNS4_8identityES12_NS13_INS14_ILi3ELi4ELi3EEES17_NSV_INS5_IJSF_S18_EEENS5_IJSB_SF_EEEEEEEvS1D_EENS_8epilogue10collective6detail29Sm90TmaWarpSpecializedAdapterINS1L_15DefaultEpilogueISJ_SK_SK_NS1K_6thread17LinearCombinationISJ_Li1EffLNS1P_9ScaleType4KindE0ELNS_15FloatRoundStyleE2ESJ_EENS1_15EpilogueDefaultEEEEEvvEEEEvNT_6ParamsE,(.L_x_226 - _ZN7cutlass13device_kernelINS_4gemm6kernel13GemmUniversalIN4cute5tupleIJiiiiEEENS1_10collective13CollectiveMmaINS1_34MainloopSm90TmaGmmaWarpSpecializedILi18ENS5_IJNS4_1CILi1EEESB_SB_EEENS1_32KernelTmaWarpSpecializedPingpongEEENS5_IJNSA_ILi64EEENSA_ILi128EEENSA_ILi32EEEEEENS_6half_tENS5_IJlSB_lEEESJ_NS5_IJSB_llEEENS4_8TiledMMAINS4_8MMA_AtomIJNS4_4SM904GMMA26MMA_64x128x16_F32F16F16_SSILNSP_5MajorE0ELSR_1ELNSP_7ScaleInE1ELSS_1EEEEEENS4_6LayoutISC_NS5_IJNSA_ILi0EEESW_SW_EEEEENS5_IJNS4_10UnderscoreESZ_SZ_EEEEENS4_13SM90_TMA_LOADENS4_14ComposedLayoutINS4_7SwizzleILi2ELi4ELi3EEENS4_18smem_ptr_flag_bitsILi16EEENSV_INS5_IJNSA_ILi8EEESH_EEENS5_IJSH_SB_EEEEEEEvNS4_8identityES12_NS13_INS14_ILi3ELi4ELi3EEES17_NSV_INS5_IJSF_S18_EEENS5_IJSB_SF_EEEEEEEvS1D_EENS_8epilogue10collective6detail29Sm90TmaWarpSpecializedAdapterINS1L_15DefaultEpilogueISJ_SK_SK_NS1K_6thread17LinearCombinationISJ_Li1EffLNS1P_9ScaleType4KindE0ELNS_15FloatRoundStyleE2ESJ_EENS1_15EpilogueDefaultEEEEEvvEEEEvNT_6ParamsE)
        .other          _ZN7cutlass13device_kernelINS_4gemm6kernel13GemmUniversalIN4cute5tupleIJiiiiEEENS1_10collective13CollectiveMmaINS1_34MainloopSm90TmaGmmaWarpSpecializedILi18ENS5_IJNS4_1CILi1EEESB_SB_EEENS1_32KernelTmaWarpSpecializedPingpongEEENS5_IJNSA_ILi64EEENSA_ILi128EEENSA_ILi32EEEEEENS_6half_tENS5_IJlSB_lEEESJ_NS5_IJSB_llEEENS4_8TiledMMAINS4_8MMA_AtomIJNS4_4SM904GMMA26MMA_64x128x16_F32F16F16_SSILNSP_5MajorE0ELSR_1ELNSP_7ScaleInE1ELSS_1EEEEEENS4_6LayoutISC_NS5_IJNSA_ILi0EEESW_SW_EEEEENS5_IJNS4_10UnderscoreESZ_SZ_EEEEENS4_13SM90_TMA_LOADENS4_14ComposedLayoutINS4_7SwizzleILi2ELi4ELi3EEENS4_18smem_ptr_flag_bitsILi16EEENSV_INS5_IJNSA_ILi8EEESH_EEENS5_IJSH_SB_EEEEEEEvNS4_8identityES12_NS13_INS14_ILi3ELi4ELi3EEES17_NSV_INS5_IJSF_S18_EEENS5_IJSB_SF_EEEEEEEvS1D_EENS_8epilogue10collective6detail29Sm90TmaWarpSpecializedAdapterINS1L_15DefaultEpilogueISJ_SK_SK_NS1K_6thread17LinearCombinationISJ_Li1EffLNS1P_9ScaleType4KindE0ELNS_15FloatRoundStyleE2ESJ_EENS1_15EpilogueDefaultEEEEEvvEEEEvNT_6ParamsE,@"STO_CUDA_ENTRY STV_DEFAULT"
_ZN7cutlass13device_kernelINS_4gemm6kernel13GemmUniversalIN4cute5tupleIJiiiiEEENS1_10collective13CollectiveMmaINS1_34MainloopSm90TmaGmmaWarpSpecializedILi18ENS5_IJNS4_1CILi1EEESB_SB_EEENS1_32KernelTmaWarpSpecializedPingpongEEENS5_IJNSA_ILi64EEENSA_ILi128EEENSA_ILi32EEEEEENS_6half_tENS5_IJlSB_lEEESJ_NS5_IJSB_llEEENS4_8TiledMMAINS4_8MMA_AtomIJNS4_4SM904GMMA26MMA_64x128x16_F32F16F16_SSILNSP_5MajorE0ELSR_1ELNSP_7ScaleInE1ELSS_1EEEEEENS4_6LayoutISC_NS5_IJNSA_ILi0EEESW_SW_EEEEENS5_IJNS4_10UnderscoreESZ_SZ_EEEEENS4_13SM90_TMA_LOADENS4_14ComposedLayoutINS4_7SwizzleILi2ELi4ELi3EEENS4_18smem_ptr_flag_bitsILi16EEENSV_INS5_IJNSA_ILi8EEESH_EEENS5_IJSH_SB_EEEEEEEvNS4_8identityES12_NS13_INS14_ILi3ELi4ELi3EEES17_NSV_INS5_IJSF_S18_EEENS5_IJSB_SF_EEEEEEEvS1D_EENS_8epilogue10collective6detail29Sm90TmaWarpSpecializedAdapterINS1L_15DefaultEpilogueISJ_SK_SK_NS1K_6thread17LinearCombinationISJ_Li1EffLNS1P_9ScaleType4KindE0ELNS_15FloatRoundStyleE2ESJ_EENS1_15EpilogueDefaultEEEEEvvEEEEvNT_6ParamsE:
[----:B------:R-:W0:Y:S02]  /*0000*/  LDC R1, c[0x0][0x28] ;  /* 0x00000a00ff017b82 */ /* 0x000e240000000800 */
[----:B0-----:R-:W-:Y:S01]  /*0010*/  VIADD R1, R1, 0xfffffff8 ;  /* 0xfffffff801017836 */ /* 0x001fe20000000000 */
[----:B------:R-:W0:Y:S01]  /*0020*/  S2R R4, SR_TID.X ;  /* 0x0000000000047919 */ /* 0x000e220000002100 */
[----:B------:R-:W-:Y:S01]  /*0030*/  ELECT P0, URZ, PT ;  /* 0x00000000003f782f */ /* 0x000fe20003800000 */
[----:B------:R-:W-:Y:S01]  /*0040*/  BSSY B0, `(.L_x_0) ;  /* 0x000000f000007945 */ /* 0x000fe20003800000 */
[--C-:B0-----:R-:W-:Y:S02]  /*0050*/  SHF.R.U32.HI R0, RZ, 0x5, R4.reuse ;  /* 0x00000005ff007819 */ /* 0x101fe40000011604 */
[----:B------:R-:W-:-:S03]  /*0060*/  SHF.R.U32.HI R5, RZ, 0x7, R4 ;  /* 0x00000007ff057819 */ /* 0x000fc60000011604 */
[----:B------:R-:W0:Y:S04]  /*0070*/  SHFL.IDX PT, R2, R0, RZ, 0x1f ;  /* 0x00001fff00027589 */ /* 0x000e2800000e0000 */
[----:B------:R1:W2:Y:S01]  /*0080*/  SHFL.IDX PT, R8, R5, RZ, 0x1f ;  /* 0x00001fff05087589 */ /* 0x0002a200000e0000 */
[----:B0-----:R-:W-:-:S13]  /*0090*/  ISETP.NE.OR P0, PT, R2, RZ, !P0 ;  /* 0x000000ff0200720c */ /* 0x001fda0004705670 */
[----:B-12---:R-:W-:Y:S05]  /*00a0*/  @P0 BRA `(.L_x_1) ;  /* 0x0000000000200947 */ /* 0x006fea0003800000 */
[----:B------:R-:W-:Y:S02]  /*00b0*/  ULDC.64 UR4, c[0x0][0x198] ;  /* 0x0000660000047ab9 */ /* 0x000fe40000000a00 */
[----:B------:R-:W-:Y:S02]  /*00c0*/  UIADD3 UR6, UP0, UR4, 0xf0, URZ ;  /* 0x000000f004067890 */ /* 0x000fe4000ff1e03f */
[----:B------:R-:W-:Y:S02]  /*00d0*/  UIADD3 UR4, UP1, UR4, 0x1f0, URZ ;  /* 0x000001f004047890 */ /* 0x000fe4000ff3e03f */
[----:B------:R-:W-:Y:S02]  /*00e0*/  UIADD3.X UR7, URZ, UR5, URZ, UP0, !UPT ;  /* 0x000000053f077290 */ /* 0x000fe400087fe43f */
[----:B------:R-:W-:-:S07]  /*00f0*/  UIADD3.X UR5, URZ, UR5, URZ, UP1, !UPT ;  /* 0x000000053f057290 */ /* 0x000fce0008ffe43f */
[----:B------:R0:W-:Y:S02]  /*0100*/  UTMACCTL.PF [UR6] ;  /* 0x00000000060079b9 */ /* 0x0001e40008040000 */
[----:B------:R0:W-:Y:S02]  /*0110*/  UTMACCTL.PF [UR4] ;  /* 0x00000000040079b9 */ /* 0x0001e40008040000 */
[----:B0-----:R-:W-:Y:S01]  /*0120*/  NOP ;  /* 0x0000000000007918 */ /* 0x001fe20000000000 */
.L_x_1:
[----:B------:R-:W-:Y:S05]  /*0130*/  BSYNC B0 ;  /* 0x0000000000007941 */ /* 0x000fea0003800000 */
.L_x_0:
[----:B------:R-:W0:Y:S02]  /*0140*/  SHFL.IDX PT, R3, R0, RZ, 0x1f ;  /* 0x00001fff00037589 */ /* 0x000e2400000e0000 */
[----:B0-----:R-:W-:-:S13]  /*0150*/  ISETP.NE.AND P0, PT, R3, RZ, PT ;  /* 0x000000ff0300720c */ /* 0x001fda0003f05270 */
[----:B------:R-:W-:Y:S05]  /*0160*/  @P0 BRA `(.L_x_2) ;  /* 0x0000000000d40947 */ /* 0x000fea0003800000 */
[----:B------:R-:W-:Y:S01]  /*0170*/  ELECT P0, URZ, PT ;  /* 0x00000000003f782f */ /* 0x000fe20003800000 */
[----:B------:R-:W-:-:S12]  /*0180*/  BSSY B0, `(.L_x_2) ;  /* 0x0000033000007945 */ /* 0x000fd80003800000 */
[----:B------:R-:W-:Y:S05]  /*0190*/  @!P0 BRA `(.L_x_3) ;  /* 0x0000000000c48947 */ /* 0x000fea0003800000 */
[----:B------:R-:W0:Y:S01]  /*01a0*/  S2UR UR8, SR_CgaCtaId ;  /* 0x00000000000879c3 */ /* 0x000e220000008800 */
[----:B------:R-:W-:Y:S01]  /*01b0*/  UMOV UR4, 0x400 ;  /* 0x0000040000047882 */ /* 0x000fe20000000000 */
[----:B------:R-:W-:Y:S01]  /*01c0*/  UMOV UR5, 0x1 ;  /* 0x0000000100057882 */ /* 0x000fe20000000000 */
[----:B------:R-:W-:Y:S02]  /*01d0*/  UMOV UR6, 0x80 ;  /* 0x0000008000067882 */ /* 0x000fe40000000000 */
[----:B------:R-:W-:-:S04]  /*01e0*/  UIADD3 UR6, -UR6, 0x100000, URZ ;  /* 0x0010000006067890 */ /* 0x000fc8000fffe13f */
[----:B------:R-:W-:Y:S02]  /*01f0*/  USHF.L.U32 UR7, UR6, 0xb, URZ ;  /* 0x0000000b06077899 */ /* 0x000fe4000800063f */
[----:B------:R-:W-:Y:S02]  /*0200*/  USHF.L.U32 UR6, UR6, 0x1, URZ ;  /* 0x0000000106067899 */ /* 0x000fe4000800063f */
[----:B0-----:R-:W-:Y:S02]  /*0210*/  ULEA UR8, UR8, UR4, 0x18 ;  /* 0x0000000408087291 */ /* 0x001fe4000f8ec03f */
[----:B------:R-:W-:-:S04]  /*0220*/  UIADD3 UR4, -UR5, 0x100000, URZ ;  /* 0x0010000005047890 */ /* 0x000fc8000fffe13f */
[----:B------:R-:W-:Y:S02]  /*0230*/  USHF.L.U32 UR5, UR4, 0xb, URZ ;  /* 0x0000000b04057899 */ /* 0x000fe4000800063f */
[----:B------:R-:W-:Y:S01]  /*0240*/  USHF.L.U32 UR4, UR4, 0x1, URZ ;  /* 0x0000000104047899 */ /* 0x000fe2000800063f */
[----:B------:R-:W0:Y:S11]  /*0250*/  FENCE.VIEW.ASYNC.S ;  /* 0x00000000000073c6 */ /* 0x000e360000000000 */
[----:B0-----:R0:W1:Y:S01]  /*0260*/  SYNCS.EXCH.64 URZ, [UR8], UR4 ;  /* 0x00000004083f75b2 */ /* 0x0010620008000100 */
[----:B------:R0:W2:Y:S01]  /*0270*/  SYNCS.EXCH.64 URZ, [UR8+0x90], UR6 ;  /* 0x00009006083f75b2 */ /* 0x0000a20008000100 */
[----:B------:R0:W3:Y:S01]  /*0280*/  SYNCS.EXCH.64 URZ, [UR8+0x8], UR4 ;  /* 0x00000804083f75b2 */ /* 0x0000e20008000100 */
[----:B------:R0:W4:Y:S01]  /*0290*/  SYNCS.EXCH.64 URZ, [UR8+0x98], UR6 ;  /* 0x00009806083f75b2 */ /* 0x0001220008000100 */
[----:B------:R0:W0:Y:S01]  /*02a0*/  SYNCS.EXCH.64 URZ, [UR8+0x10], UR4 ;  /* 0x00001004083f75b2 */ /* 0x0000220008000100 */
        /* <DEDUP_REMOVED lines=31> */
[----:B-1234-:R-:W-:Y:S01]  /*04a0*/  NOP ;  /* 0x0000000000007918 */ /* 0x01efe20000000000 */
.L_x_3:
[----:B0-----:R-:W-:Y:S05]  /*04b0*/  BSYNC B0 ;  /* 0x0000000000007941 */ /* 0x001fea0003800000 */
.L_x_2:
[----:B------:R-:W0:Y:S01]  /*04c0*/  SHFL.IDX PT, R6, R0, RZ, 0x1f ;  /* 0x00001fff00067589 */ /* 0x000e2200000e0000 */
[----:B------:R-:W-:Y:S01]  /*04d0*/  ELECT P0, URZ, PT ;  /* 0x00000000003f782f */ /* 0x000fe20003800000 */
[----:B------:R-:W-:Y:S01]  /*04e0*/  NOP ;  /* 0x0000000000007918 */ /* 0x000fe20000000000 */
[----:B------:R-:W-:Y:S01]  /*04f0*/  ELECT P1, URZ, PT ;  /* 0x00000000003f782f */ /* 0x000fe20003820000 */
[----:B------:R-:W1:Y:S01]  /*0500*/  SHFL.IDX PT, R3, R0, RZ, 0x1f ;  /* 0x00001fff00037589 */ /* 0x000e6200000e0000 */
[----:B------:R-:W-:Y:S01]  /*0510*/  UMOV UR4, 0x20 ;  /* 0x0000002000047882 */ /* 0x000fe20000000000 */
[----:B------:R-:W-:Y:S01]  /*0520*/  UMOV UR11, 0x80 ;  /* 0x00000080000b7882 */ /* 0x000fe20000000000 */
[----:B------:R-:W-:Y:S01]  /*0530*/  NOP ;  /* 0x0000000000007918 */ /* 0x000fe20000000000 */
[C---:B------:R-:W-:Y:S01]  /*0540*/  VIADD R33, R8.reuse, 0xffffffff ;  /* 0xffffffff08217836 */ /* 0x040fe20000000000 */
[----:B------:R-:W2:Y:S01]  /*0550*/  SHFL.IDX PT, R5, R5, RZ, 0x1f ;  /* 0x00001fff05057589 */ /* 0x000ea200000e0000 */
[----:B------:R-:W-:Y:S01]  /*0560*/  ULDC.64 UR36, c[0x0][0x208] ;  /* 0x0000820000247ab9 */ /* 0x000fe20000000a00 */
[----:B------:R-:W-:-:S02]  /*0570*/  ISETP.NE.AND P2, PT, R8, RZ, PT ;  /* 0x000000ff0800720c */ /* 0x000fc40003f45270 */
[----:B------:R-:W-:Y:S02]  /*0580*/  ISETP.GE.U32.AND P3, PT, R33, 0x2, PT ;  /* 0x000000022100780c */ /* 0x000fe40003f66070 */
[----:B0-----:R-:W-:Y:S02]  /*0590*/  ISETP.NE.OR P0, PT, R6, RZ, !P0 ;  /* 0x000000ff0600720c */ /* 0x001fe40004705670 */
[----:B-1----:R-:W-:Y:S02]  /*05a0*/  ISETP.NE.OR P1, PT, R3, RZ, !P1 ;  /* 0x000000ff0300720c */ /* 0x002fe40004f25670 */
[----:B------:R-:W-:-:S04]  /*05b0*/  SHF.R.S32.HI R3, RZ, 0x1f, R2 ;  /* 0x0000001fff037819 */ /* 0x000fc80000011402 */
[----:B------:R-:W-:-:S05]  /*05c0*/  LEA.HI R3, R3, R2, RZ, 0x2 ;  /* 0x0000000203037211 */ /* 0x000fca00078f10ff */
[----:B------:R-:W-:Y:S01]  /*05d0*/  VOTEU.ALL UP0, P0 ;  /* 0x00000000003f7886 */ /* 0x000fe20000000000 */
[----:B------:R-:W-:Y:S01]  /*05e0*/  LOP3.LUT R3, R3, 0xfffffffc, RZ, 0xc0, !PT ;  /* 0xfffffffc03037812 */ /* 0x000fe200078ec0ff */
[----:B------:R-:W-:-:S03]  /*05f0*/  VOTEU.ALL UP1, P1 ;  /* 0x00000000003f7886 */ /* 0x000fc60000820000 */
[----:B------:R-:W0:Y:S01]  /*0600*/  @!UP0 S2UR UR7, SR_CgaCtaId ;  /* 0x00000000000789c3 */ /* 0x000e220000008800 */
[----:B------:R-:W-:Y:S01]  /*0610*/  @!UP0 UMOV UR6, 0x400 ;  /* 0x0000040000068882 */ /* 0x000fe20000000000 */
[----:B------:R-:W-:-:S04]  /*0620*/  @!UP0 UIADD3 UR4, -UR4, 0x100000, URZ ;  /* 0x0010000004048890 */ /* 0x000fc8000fffe13f */
[----:B------:R-:W-:Y:S02]  /*0630*/  @!UP0 USHF.L.U32 UR5, UR4, 0xb, URZ ;  /* 0x0000000b04058899 */ /* 0x000fe4000800063f */
[----:B------:R-:W-:Y:S01]  /*0640*/  @!UP0 USHF.L.U32 UR4, UR4, 0x1, URZ ;  /* 0x0000000104048899 */ /* 0x000fe2000800063f */
[----:B------:R-:W-:Y:S01]  /*0650*/  IMAD.IADD R0, R2, 0x1, -R3 ;  /* 0x0000000102007824 */ /* 0x000fe200078e0a03 */
[----:B------:R-:W-:Y:S01]  /*0660*/  @!UP1 UMOV UR9, 0x400 ;  /* 0x0000040000099882 */ /* 0x000fe20000000000 */
[----:B------:R-:W-:Y:S01]  /*0670*/  VOTEU.ALL UP2, P1 ;  /* 0x00000000003f7886 */ /* 0x000fe20000840000 */
[----:B------:R-:W-:Y:S01]  /*0680*/  VOTEU.ALL UP3, P1 ;  /* 0x00000000003f7886 */ /* 0x000fe20000860000 */
[----:B------:R-:W-:Y:S01]  /*0690*/  VOTEU.ALL UP4, P1 ;  /* 0x00000000003f7886 */ /* 0x000fe20000880000 */
[----:B------:R-:W1:Y:S01]  /*06a0*/  @!UP1 S2UR UR10, SR_CgaCtaId ;  /* 0x00000000000a99c3 */ /* 0x000e620000008800 */
[----:B------:R-:W-:Y:S01]  /*06b0*/  VOTEU.ALL UP5, P1 ;  /* 0x00000000003f7886 */ /* 0x000fe200008a0000 */
[----:B------:R-:W-:-:S04]  /*06c0*/  SHF.R.S32.HI R3, RZ, 0x1f, R4 ;  /* 0x0000001fff037819 */ /* 0x000fc80000011404 */
[----:B------:R-:W-:-:S04]  /*06d0*/  LEA.HI R3, R3, R4, RZ, 0x7 ;  /* 0x0000000403037211 */ /* 0x000fc800078f38ff */
[----:B------:R-:W-:-:S05]  /*06e0*/  LOP3.LUT R3, R3, 0xffffff80, RZ, 0xc0, !PT ;  /* 0xffffff8003037812 */ /* 0x000fca00078ec0ff */
[----:B------:R-:W-:Y:S01]  /*06f0*/  IMAD.IADD R3, R4, 0x1, -R3 ;  /* 0x0000000104037824 */ /* 0x000fe200078e0a03 */
[----:B0-----:R-:W-:Y:S02]  /*0700*/  @!UP0 ULEA UR8, UR7, UR6, 0x18 ;  /* 0x0000000607088291 */ /* 0x001fe4000f8ec03f */
[----:B------:R-:W-:-:S04]  /*0710*/  @!UP1 UIADD3 UR6, -UR11, 0x100000, URZ ;  /* 0x001000000b069890 */ /* 0x000fc8000fffe13f */
[----:B------:R-:W-:Y:S02]  /*0720*/  @!UP1 USHF.L.U32 UR7, UR6, 0xb, URZ ;  /* 0x0000000b06079899 */ /* 0x000fe4000800063f */
[----:B------:R-:W-:Y:S01]  /*0730*/  @!UP1 USHF.L.U32 UR6, UR6, 0x1, URZ ;  /* 0x0000000106069899 */ /* 0x000fe2000800063f */
[----:B------:R-:W-:Y:S01]  /*0740*/  VOTEU.ALL UP0, P0 ;  /* 0x00000000003f7886 */ /* 0x000fe20000000000 */
[----:B-1----:R-:W-:Y:S01]  /*0750*/  @!UP1 ULEA UR9, UR10, UR9, 0x18 ;  /* 0x000000090a099291 */ /* 0x002fe2000f8ec03f */
[----:B------:R-:W-:Y:S02]  /*0760*/  VOTEU.ALL UP1, P0 ;  /* 0x00000000003f7886 */ /* 0x000fe40000020000 */
[----:B------:R-:W-:Y:S01]  /*0770*/  ULDC.64 UR10, c[0x0][0x598] ;  /* 0x00016600000a7ab9 */ /* 0x000fe20000000a00 */
[----:B------:R-:W-:Y:S01]  /*0780*/  ISETP.NE.AND P0, PT, R0, 0x3, PT ;  /* 0x000000030000780c */ /* 0x000fe20003f05270 */
[----:B------:R-:W0:Y:S02]  /*0790*/  FENCE.VIEW.ASYNC.S ;  /* 0x00000000000073c6 */ /* 0x000e240000000000 */
[----:B0-----:R0:W1:Y:S01]  /*07a0*/  @!UP0 SYNCS.EXCH.64 URZ, [UR8+0x150], UR4 ;  /* 0x00015004083f85b2 */ /* 0x0010620008000100 */
[----:B------:R-:W-:-:S02]  /*07b0*/  ISETP.NE.U32.AND P1, PT, RZ, UR10, PT ;  /* 0x0000000aff007c0c */ /* 0x000fc4000bf25070 */
[----:B------:R-:W-:Y:S02]  /*07c0*/  ISETP.EQ.OR P0, PT, R0, RZ, !P0 ;  /* 0x000000ff0000720c */ /* 0x000fe40004702670 */
[----:B------:R-:W-:Y:S02]  /*07d0*/  ISETP.NE.AND.EX P1, PT, RZ, UR11, PT, P1 ;  /* 0x0000000bff007c0c */ /* 0x000fe4000bf25310 */
[----:B------:R-:W-:-:S04]  /*07e0*/  ISETP.EQ.AND P0, PT, R8, RZ, P0 ;  /* 0x000000ff0800720c */ /* 0x000fc80000702270 */
[----:B------:R-:W-:-:S04]  /*07f0*/  SEL R16, RZ, 0x1, !P0 ;  /* 0x00000001ff107807 */ /* 0x000fc80004000000 */
[----:B------:R-:W-:Y:S01]  /*0800*/  SEL R16, R16, 0x2, P3 ;  /* 0x0000000210107807 */ /* 0x000fe20001800000 */
[----:B------:R0:W1:Y:S01]  /*0810*/  @!UP1 SYNCS.EXCH.64 URZ, [UR8+0x158], UR4 ;  /* 0x00015804083f95b2 */ /* 0x0000620008000100 */
[----:B------:R-:W-:Y:S01]  /*0820*/  NOP ;  /* 0x0000000000007918 */ /* 0x000fe20000000000 */
[----:B------:R0:W1:Y:S01]  /*0830*/  @!UP2 SYNCS.EXCH.64 URZ, [UR9+0x130], UR6 ;  /* 0x00013006093fa5b2 */ /* 0x0000620008000100 */
[----:B------:R0:W1:Y:S01]  /*0840*/  @!UP3 SYNCS.EXCH.64 URZ, [UR9+0x138], UR6 ;  /* 0x00013806093fb5b2 */ /* 0x0000620008000100 */
[----:B------:R0:W1:Y:S01]  /*0850*/  @!UP4 SYNCS.EXCH.64 URZ, [UR9+0x140], UR6 ;  /* 0x00014006093fc5b2 */ /* 0x0000620008000100 */
[----:B------:R0:W1:Y:S01]  /*0860*/  @!UP5 SYNCS.EXCH.64 URZ, [UR9+0x148], UR6 ;  /* 0x00014806093fd5b2 */ /* 0x0000620008000100 */
[----:B------:R-:W-:Y:S01]  /*0870*/  NOP ;  /* 0x0000000000007918 */ /* 0x000fe20000000000 */
[----:B-1----:R-:W-:Y:S06]  /*0880*/  BAR.SYNC.DEFER_BLOCKING 0x0 ;  /* 0x0000000000007b1d */ /* 0x002fec0000010000 */
[----:B0-2---:R-:W-:Y:S05]  /*0890*/  @!P1 BRA `(.L_x_4) ;  /* 0x00000000001c9947 */ /* 0x005fea0003800000 */
[----:B------:R-:W0:Y:S02]  /*08a0*/  LDC.64 R6, c[0x0][0x598] ;  /* 0x00016600ff067b82 */ /* 0x000e240000000a00 */
[----:B0-----:R-:W2:Y:S02]  /*08b0*/  LDG.E.64 R6, desc[UR36][R6.64] ;  /* 0x0000002406067981 */ /* 0x001ea4000c1e1b00 */
[----:B--2---:R-:W-:-:S04]  /*08c0*/  ISETP.NE.U32.AND P0, PT, R6, RZ, PT ;  /* 0x000000ff0600720c */ /* 0x004fc80003f05070 */
[----:B------:R-:W-:-:S13]  /*08d0*/  ISETP.NE.AND.EX P0, PT, R7, RZ, PT, P0 ;  /* 0x000000ff0700720c */ /* 0x000fda0003f05300 */
[----:B------:R-:W-:Y:S05]  /*08e0*/  @!P0 BRA `(.L_x_4) ;  /* 0x0000000000088947 */ /* 0x000fea0003800000 */
[----:B------:R1:W5:Y:S01]  /*08f0*/  LD.E R88, desc[UR36][R6.64] ;  /* 0x0000002406587980 */ /* 0x000362000c101900 */
[----:B------:R-:W-:Y:S05]  /*0900*/  BRA `(.L_x_5) ;  /* 0x0000000000247947 */ /* 0x000fea0003800000 */
.L_x_4:
[----:B------:R-:W-:Y:S02]  /*0910*/  ULDC.64 UR4, c[0x0][0x588] ;  /* 0x0001620000047ab9 */ /* 0x000fe40000000a00 */
[----:B------:R-:W-:-:S04]  /*0920*/  ISETP.NE.U32.AND P0, PT, RZ, UR4, PT ;  /* 0x00000004ff007c0c */ /* 0x000fc8000bf05070 */
[----:B------:R-:W-:-:S13]  /*0930*/  ISETP.NE.AND.EX P0, PT, RZ, UR5, PT, P0 ;  /* 0x00000005ff007c0c */ /* 0x000fda000bf05300 */
[----:B------:R-:W-:Y:S05]  /*0940*/  @!P0 BRA `(.L_x_6) ;  /* 0x00000000000c8947 */ /* 0x000fea0003800000 */
[----:B------:R-:W0:Y:S02]  /*0950*/  LDC.64 R88, c[0x0][0x588] ;  /* 0x00016200ff587b82 */ /* 0x000e240000000a00 */
[----:B0-----:R0:W5:Y:S01]  /*0960*/  LDG.E R88, desc[UR36][R88.64] ;  /* 0x0000002458587981 */ /* 0x001162000c1e1900 */
[----:B------:R-:W-:Y:S05]  /*0970*/  BRA `(.L_x_5) ;  /* 0x0000000000087947 */ /* 0x000fea0003800000 */
.L_x_6:
[----:B------:R-:W-:Y:S02]  /*0980*/  ULDC UR4, c[0x0][0x580] ;  /* 0x0001600000047ab9 */ /* 0x000fe40000000800 */
[----:B------:R-:W-:-:S07]  /*0990*/  IMAD.U32 R88, RZ, RZ, UR4 ;  /* 0x00000004ff587e24 */ /* 0x000fce000f8e00ff */
.L_x_5:
[----:B------:R-:W-:Y:S02]  /*09a0*/  ULDC.64 UR4, c[0x0][0x5a0] ;  /* 0x0001680000047ab9 */ /* 0x000fe40000000a00 */
[----:B------:R-:W-:-:S04]  /*09b0*/  ISETP.NE.U32.AND P0, PT, RZ, UR4, PT ;  /* 0x00000004ff007c0c */ /* 0x000fc8000bf05070 */
[----:B------:R-:W-:-:S13]  /*09c0*/  ISETP.NE.AND.EX P0, PT, RZ, UR5, PT, P0 ;  /* 0x00000005ff007c0c */ /* 0x000fda000bf05300 */
[----:B------:R-:W-:Y:S05]  /*09d0*/  @!P0 BRA `(.L_x_7) ;  /* 0x00000000001c8947 */ /* 0x000fea0003800000 */
[----:B-1----:R-:W1:Y:S02]  /*09e0*/  LDC.64 R6, c[0x0][0x5a0] ;  /* 0x00016800ff067b82 */ /* 0x002e640000000a00 */
[----:B-1----:R-:W2:Y:S02]  /*09f0*/  LDG.E.64 R6, desc[UR36][R6.64] ;  /* 0x0000002406067981 */ /* 0x002ea4000c1e1b00 */
[----:B--2---:R-:W-:-:S04]  /*0a00*/  ISETP.NE.U32.AND P0, PT, R6, RZ, PT ;  /* 0x000000ff0600720c */ /* 0x004fc80003f05070 */
[----:B------:R-:W-:-:S13]  /*0a10*/  ISETP.NE.AND.EX P0, PT, R7, RZ, PT, P0 ;  /* 0x000000ff0700720c */ /* 0x000fda0003f05300 */
[----:B------:R-:W-:Y:S05]  /*0a20*/  @!P0 BRA `(.L_x_7) ;  /* 0x0000000000088947 */ /* 0x000fea0003800000 */
[----:B0-----:R2:W5:Y:S01]  /*0a30*/  LD.E R89, desc[UR36][R6.64] ;  /* 0x0000002406597980 */ /* 0x001562000c101900 */
[----:B------:R-:W-:Y:S05]  /*0a40*/  BRA `(.L_x_8) ;  /* 0x0000000000247947 */ /* 0x000fea0003800000 */
.L_x_7:
[----:B------:R-:W-:Y:S02]  /*0a50*/  ULDC.64 UR4, c[0x0][0x590] ;  /* 0x0001640000047ab9 */ /* 0x000fe40000000a00 */
[----:B------:R-:W-:-:S04]  /*0a60*/  ISETP.NE.U32.AND P0, PT, RZ, UR4, PT ;  /* 0x00000004ff007c0c */ /* 0x000fc8000bf05070 */
[----:B------:R-:W-:-:S13]  /*0a70*/  ISETP.NE.AND.EX P0, PT, RZ, UR5, PT, P0 ;  /* 0x00000005ff007c0c */ /* 0x000fda000bf05300 */
[----:B------:R-:W-:Y:S05]  /*0a80*/  @!P0 BRA `(.L_x_9) ;  /* 0x00000000000c8947 */ /* 0x000fea0003800000 */
[----:B-1----:R-:W0:Y:S02]  /*0a90*/  LDC.64 R6, c[0x0][0x590] ;  /* 0x00016400ff067b82 */ /* 0x002e240000000a00 */
[----:B0-----:R0:W5:Y:S01]  /*0aa0*/  LDG.E R89, desc[UR36][R6.64] ;  /* 0x0000002406597981 */ /* 0x001162000c1e1900 */
[----:B------:R-:W-:Y:S05]  /*0ab0*/  BRA `(.L_x_8) ;  /* 0x0000000000087947 */ /* 0x000fea0003800000 */
.L_x_9:
[----:B------:R-:W-:Y:S02]  /*0ac0*/  ULDC UR4, c[0x0][0x584] ;  /* 0x0001610000047ab9 */ /* 0x000fe40000000800 */
[----:B0-----:R-:W-:-:S07]  /*0ad0*/  IMAD.U32 R89, RZ, RZ, UR4 ;  /* 0x00000004ff597e24 */ /* 0x001fce000f8e00ff */
.L_x_8:
[----:B------:R-:W3:Y:S01]  /*0ae0*/  LDC R2, c[0x0][0x65c] ;  /* 0x00019700ff027b82 */ /* 0x000ee20000000800 */
[----:B------:R-:W4:Y:S01]  /*0af0*/  S2R R14, SR_CTAID.Y ;  /* 0x00000000000e7919 */ /* 0x000f220000002600 */
[----:B------:R-:W-:Y:S01]  /*0b00*/  ULDC UR6, c[0x0][0x28c] ;  /* 0x0000a30000067ab9 */ /* 0x000fe20000000800 */
[----:B------:R-:W-:Y:S01]  /*0b10*/  ISETP.NE.AND P0, PT, R8, 0x2, PT ;  /* 0x000000020800780c */ /* 0x000fe20003f05270 */
[----:B------:R-:W-:Y:S01]  /*0b20*/  UIADD3 UR6, UR6, 0x1f, URZ ;  /* 0x0000001f06067890 */ /* 0x000fe2000fffe03f */
[----:B012---:R-:W0:Y:S01]  /*0b30*/  S2R R6, SR_CTAID.X ;  /* 0x0000000000067919 */ /* 0x007e220000002500 */
[----:B------:R-:W-:Y:S01]  /*0b40*/  IMAD.MOV.U32 R7, RZ, RZ, RZ ;  /* 0x000000ffff077224 */ /* 0x000fe200078e00ff */
[----:B------:R-:W-:Y:S01]  /*0b50*/  UMOV UR38, URZ ;  /* 0x0000003f00267c82 */ /* 0x000fe20008000000 */
[----:B------:R-:W-:Y:S01]  /*0b60*/  USHF.R.S32.HI UR7, URZ, 0x1f, UR6 ;  /* 0x0000001f3f077899 */ /* 0x000fe20008011406 */
[----:B------:R-:W-:Y:S01]  /*0b70*/  UMOV UR39, URZ ;  /* 0x0000003f00277c82 */ /* 0x000fe20008000000 */
[----:B------:R-:W-:-:S02]  /*0b80*/  ULDC.64 UR8, c[0x0][0x650] ;  /* 0x0001940000087ab9 */ /* 0x000fc40000000a00 */
[----:B------:R-:W-:-:S04]  /*0b90*/  ULEA.HI UR7, UR7, UR6, URZ, 0x5 ;  /* 0x0000000607077291 */ /* 0x000fc8000f8f283f */
[----:B------:R-:W-:Y:S01]  /*0ba0*/  USHF.R.S32.HI UR40, URZ, 0x5, UR7 ;  /* 0x000000053f287899 */ /* 0x000fe20008011407 */
[----:B---3--:R-:W-:-:S13]  /*0bb0*/  ISETP.NE.AND P1, PT, R2, 0x1, PT ;  /* 0x000000010200780c */ /* 0x008fda0003f25270 */
[----:B------:R-:W0:Y:S01]  /*0bc0*/  @P1 LDC R19, c[0x0][0x10] ;  /* 0x00000400ff131b82 */ /* 0x000e220000000800 */
[----:B----4-:R-:W-:Y:S02]  /*0bd0*/  @P1 IMAD.MOV.U32 R8, RZ, RZ, R14 ;  /* 0x000000ffff081224 */ /* 0x010fe400078e000e */
[----:B------:R-:W-:Y:S02]  /*0be0*/  @P1 IMAD.MOV.U32 R9, RZ, RZ, RZ ;  /* 0x000000ffff091224 */ /* 0x000fe400078e00ff */
[----:B------:R-:W-:-:S03]  /*0bf0*/  @P1 IMAD.MOV.U32 R17, RZ, RZ, RZ ;  /* 0x000000ffff111224 */ /* 0x000fc600078e00ff */
[----:B------:R-:W1:Y:S01]  /*0c00*/  @!P1 LDC R11, c[0x0][0xc] ;  /* 0x00000300ff0b9b82 */ /* 0x000e620000000800 */
[----:B------:R-:W-:Y:S01]  /*0c10*/  ULDC UR4, c[0x0][0xc] ;  /* 0x0000030000047ab9 */ /* 0x000fe20000000800 */
[----:B------:R-:W-:Y:S02]  /*0c20*/  ULDC UR5, c[0x0][0x10] ;  /* 0x0000040000057ab9 */ /* 0x000fe40000000800 */
[----:B------:R-:W-:-:S04]  /*0c30*/  UIMAD.WIDE.U32 UR4, UR4, UR5, URZ ;  /* 0x00000005040472a5 */ /* 0x000fc8000f8e003f */
[----:B------:R-:W2:Y:S01]  /*0c40*/  LDC R2, c[0x0][0x14] ;  /* 0x00000500ff027b82 */ /* 0x000ea20000000800 */
[----:B0-----:R-:W-:-:S04]  /*0c50*/  @P1 IMAD.WIDE.U32 R18, R6, R19, R8 ;  /* 0x0000001306121225 */ /* 0x001fc800078e0008 */
[----:B------:R-:W-:Y:S02]  /*0c60*/  @P1 IMAD.IADD R17, R19, 0x1, R17 ;  /* 0x0000000113111824 */ /* 0x000fe400078e0211 */
[----:B-1----:R-:W-:-:S04]  /*0c70*/  @!P1 IMAD.WIDE.U32 R8, R11, R14, R6 ;  /* 0x0000000e0b089225 */ /* 0x002fc800078e0006 */
[----:B------:R-:W-:Y:S02]  /*0c80*/  @!P1 IMAD.MOV.U32 R18, RZ, RZ, R8 ;  /* 0x000000ffff129224 */ /* 0x000fe400078e0008 */
[----:B------:R-:W-:Y:S02]  /*0c90*/  @!P1 IMAD.MOV.U32 R17, RZ, RZ, R9 ;  /* 0x000000ffff119224 */ /* 0x000fe400078e0009 */
[----:B--2---:R-:W-:-:S04]  /*0ca0*/  IMAD.WIDE.U32 R12, R2, UR4, RZ ;  /* 0x00000004020c7c25 */ /* 0x004fc8000f8e00ff */
[----:B------:R-:W-:Y:S01]  /*0cb0*/  IMAD R23, R2, UR5, RZ ;  /* 0x0000000502177c24 */ /* 0x000fe2000f8e02ff */
[----:B------:R0:W-:Y:S03]  /*0cc0*/  STL.64 [R1], R12 ;  /* 0x0000000c01007387 */ /* 0x0001e60000100a00 */
[----:B------:R-:W-:Y:S01]  /*0cd0*/  IMAD.IADD R23, R13, 0x1, R23 ;  /* 0x000000010d177824 */ /* 0x000fe200078e0217 */
[----:B------:R-:W-:Y:S06]  /*0ce0*/  @P0 BRA `(.L_x_10) ;  /* 0x0000000000200947 */ /* 0x000fec0003800000 */
[----:B------:R-:W-:Y:S01]  /*0cf0*/  UISETP.GE.U32.AND UP0, UPT, UR40, 0x12, UPT ;  /* 0x000000122800788c */ /* 0x000fe2000bf06070 */
[----:B------:R-:W-:Y:S01]  /*0d00*/  IADD3 R18, P0, R18, R12, RZ ;  /* 0x0000000c12127210 */ /* 0x000fe20007f1e0ff */
[----:B------:R-:W-:Y:S01]  /*0d10*/  UIMAD.WIDE.U32 UR4, UR40, 0x38e38e39, URZ ;  /* 0x38e38e39280478a5 */ /* 0x000fe2000f8e003f */
[----:B------:R-:W-:-:S03]  /*0d20*/  UMOV UR39, URZ ;  /* 0x0000003f00277c82 */ /* 0x000fc60008000000 */
[----:B------:R-:W-:Y:S01]  /*0d30*/  USHF.R.U32.HI UR4, URZ, 0x2, UR5 ;  /* 0x000000023f047899 */ /* 0x000fe20008011605 */
[----:B------:R-:W-:-:S03]  /*0d40*/  IMAD.X R17, R23, 0x1, R17, P0 ;  /* 0x0000000117117824 */ /* 0x000fc600000e0611 */
[----:B------:R-:W-:Y:S02]  /*0d50*/  UIMAD UR38, UR4, -0x12, UR40 ;  /* 0xffffffee042678a4 */ /* 0x000fe4000f8e0228 */
[----:B------:R-:W-:-:S12]  /*0d60*/  @UP0 ULOP3.LUT UR39, UR4, 0x1, URZ, 0xc0, !UPT ;  /* 0x0000000104270892 */ /* 0x000fd8000f8ec03f */
.L_x_10:
[----:B------:R-:W-:Y:S01]  /*0d70*/  ISETP.GE.U32.AND P0, PT, R18, UR8, PT ;  /* 0x0000000812007c0c */ /* 0x000fe2000bf06070 */
[----:B------:R-:W-:Y:S01]  /*0d80*/  IMAD.MOV.U32 R19, RZ, RZ, -0x1 ;  /* 0xffffffffff137424 */ /* 0x000fe200078e00ff */
[----:B------:R-:W-:Y:S01]  /*0d90*/  PRMT R8, RZ, 0x7610, R8 ;  /* 0x00007610ff087816 */ /* 0x000fe20000000008 */
[----:B------:R-:W-:Y:S01]  /*0da0*/  IMAD.MOV.U32 R22, RZ, RZ, -0x1 ;  /* 0xffffffffff167424 */ /* 0x000fe200078e00ff */
[----:B------:R-:W-:Y:S01]  /*0db0*/  ISETP.GE.U32.AND.EX P0, PT, R17, UR9, PT, P0 ;  /* 0x0000000911007c0c */ /* 0x000fe2000bf06100 */
[----:B------:R-:W-:-:S12]  /*0dc0*/  IMAD.MOV.U32 R2, RZ, RZ, -0x1 ;  /* 0xffffffffff027424 */ /* 0x000fd800078e00ff */
[----:B------:R-:W-:Y:S05]  /*0dd0*/  @P0 BRA `(.L_x_11) ;  /* 0x00000004005c0947 */ /* 0x000fea0003800000 */
[----:B------:R-:W1:Y:S01]  /*0de0*/  LDC.64 R20, c[0x0][0x628] ;  /* 0x00018a00ff147b82 */ /* 0x000e620000000a00 */
[----:B------:R-:W-:Y:S02]  /*0df0*/  IMAD.MOV.U32 R8, RZ, RZ, R18 ;  /* 0x000000ffff087224 */ /* 0x000fe400078e0012 */
[----:B------:R-:W-:-:S05]  /*0e00*/  IMAD.MOV.U32 R9, RZ, RZ, R17 ;  /* 0x000000ffff097224 */ /* 0x000fca00078e0011 */
[----:B------:R-:W2:Y:S08]  /*0e10*/  LDC R2, c[0x0][0x630] ;  /* 0x00018c00ff027b82 */ /* 0x000eb00000000800 */
[----:B------:R-:W3:Y:S01]  /*0e20*/  LDC.64 R24, c[0x0][0x620] ;  /* 0x00018800ff187b82 */ /* 0x000ee20000000a00 */
[----:B-1----:R-:W-:-:S04]  /*0e30*/  ISETP.NE.U32.AND P0, PT, R20, RZ, PT ;  /* 0x000000ff1400720c */ /* 0x002fc80003f05070 */
[----:B------:R-:W-:-:S13]  /*0e40*/  ISETP.NE.AND.EX P0, PT, R21, RZ, PT, P0 ;  /* 0x000000ff1500720c */ /* 0x000fda0003f05300 */
[----:B--23--:R-:W-:Y:S05]  /*0e50*/  @!P0 BRA `(.L_x_12) ;  /* 0x0000000000288947 */ /* 0x00cfea0003800000 */
[----:B0-----:R-:W0:Y:S02]  /*0e60*/  LDC R13, c[0x0][0x634] ;  /* 0x00018d00ff0d7b82 */ /* 0x001e240000000800 */
[----:B0-----:R-:W-:-:S05]  /*0e70*/  IADD3 R13, P0, R18, R13, RZ ;  /* 0x0000000d120d7210 */ /* 0x001fca0007f1e0ff */
[----:B------:R-:W-:-:S04]  /*0e80*/  IMAD.X R15, RZ, RZ, R17, P0 ;  /* 0x000000ffff0f7224 */ /* 0x000fc800000e0611 */
[----:B------:R-:W-:-:S04]  /*0e90*/  IMAD.WIDE.U32 R8, R15, R20, RZ ;  /* 0x000000140f087225 */ /* 0x000fc800078e00ff */
[----:B------:R-:W-:-:S04]  /*0ea0*/  IMAD.WIDE.U32 R10, P0, R13, R21, R8 ;  /* 0x000000150d0a7225 */ /* 0x000fc80007800008 */
[----:B------:R-:W-:-:S04]  /*0eb0*/  IMAD.WIDE.U32 R8, R13, R20, RZ ;  /* 0x000000140d087225 */ /* 0x000fc800078e00ff */
[----:B------:R-:W-:Y:S01]  /*0ec0*/  IMAD.X R13, RZ, RZ, RZ, P0 ;  /* 0x000000ffff0d7224 */ /* 0x000fe200000e06ff */
[----:B------:R-:W-:Y:S01]  /*0ed0*/  IADD3 RZ, P0, R9, R10, RZ ;  /* 0x0000000a09ff7210 */ /* 0x000fe20007f1e0ff */
[----:B------:R-:W-:-:S04]  /*0ee0*/  IMAD.MOV.U32 R12, RZ, RZ, R11 ;  /* 0x000000ffff0c7224 */ /* 0x000fc800078e000b */
[----:B------:R-:W-:-:S08]  /*0ef0*/  IMAD.WIDE.U32.X R8, R15, R21, R12, P0 ;  /* 0x000000150f087225 */ /* 0x000fd000000e040c */
.L_x_12:
[-CC-:B------:R-:W-:Y:S01]  /*0f00*/  SHF.R.U64 R31, R8, R2.reuse, R9.reuse ;  /* 0x00000002081f7219 */ /* 0x180fe20000001209 */
[----:B0-----:R-:W0:Y:S01]  /*0f10*/  LDC R12, c[0x0][0x618] ;  /* 0x00018600ff0c7b82 */ /* 0x001e220000000800 */
[----:B------:R-:W-:Y:S01]  /*0f20*/  SHF.R.U32.HI R7, RZ, R2, R9 ;  /* 0x00000002ff077219 */ /* 0x000fe20000011609 */
[----:B------:R-:W-:Y:S01]  /*0f30*/  ULDC UR4, c[0x0][0x150] ;  /* 0x0000540000047ab9 */ /* 0x000fe20000000800 */
[----:B------:R-:W-:Y:S01]  /*0f40*/  IADD3 R11, P0, RZ, -R31, RZ ;  /* 0x8000001fff0b7210 */ /* 0x000fe20007f1e0ff */
[----:B------:R-:W-:Y:S01]  /*0f50*/  IMAD.MOV.U32 R19, RZ, RZ, R17 ;  /* 0x000000ffff137224 */ /* 0x000fe200078e0011 */
[----:B------:R-:W-:-:S03]  /*0f60*/  I2FP.F32.U32 R2, R6 ;  /* 0x0000000600027245 */ /* 0x000fc60000201000 */
[----:B------:R-:W1:Y:S01]  /*0f70*/  LDC.64 R26, c[0x0][0x640] ;  /* 0x00019000ff1a7b82 */ /* 0x000e620000000a00 */
[----:B------:R-:W-:Y:S02]  /*0f80*/  IMAD.X R13, RZ, RZ, ~R7, P0 ;  /* 0x000000ffff0d7224 */ /* 0x000fe400000e0e07 */
[----:B------:R-:W-:Y:S01]  /*0f90*/  FMUL R2, R2, UR4 ;  /* 0x0000000402027c20 */ /* 0x000fe20008400000 */
[----:B------:R-:W-:Y:S01]  /*0fa0*/  IMAD.WIDE.U32 R8, R11, R24, R18 ;  /* 0x000000180b087225 */ /* 0x000fe200078e0012 */
[----:B------:R-:W-:-:S03]  /*0fb0*/  ULDC UR4, c[0x0][0x154] ;  /* 0x0000550000047ab9 */ /* 0x000fc60000000800 */
[----:B------:R-:W-:Y:S01]  /*0fc0*/  IMAD R10, R13, R24, RZ ;  /* 0x000000180d0a7224 */ /* 0x000fe200078e02ff */
[----:B------:R-:W2:Y:S01]  /*0fd0*/  LDC R7, c[0x0][0x144] ;  /* 0x00005100ff077b82 */ /* 0x000ea20000000800 */
[----:B------:R-:W3:Y:S02]  /*0fe0*/  F2I.U32.TRUNC.NTZ R2, R2 ;  /* 0x0000000200027305 */ /* 0x000ee4000020f000 */
[----:B------:R-:W-:-:S04]  /*0ff0*/  IMAD R11, R11, R25, R10 ;  /* 0x000000190b0b7224 */ /* 0x000fc800078e020a */
[----:B------:R-:W-:Y:S01]  /*1000*/  IMAD.IADD R9, R9, 0x1, R11 ;  /* 0x0000000109097824 */ /* 0x000fe200078e020b */
[----:B------:R-:W4:Y:S01]  /*1010*/  LDC R22, c[0x0][0x608] ;  /* 0x00018200ff167b82 */ /* 0x000f220000000800 */
[----:B------:R-:W-:-:S03]  /*1020*/  IMAD.MOV.U32 R11, RZ, RZ, -0x1 ;  /* 0xffffffffff0b7424 */ /* 0x000fc600078e00ff */
[--C-:B0-----:R-:W-:Y:S02]  /*1030*/  SHF.R.U64 R20, R8, R12, R9.reuse ;  /* 0x0000000c08147219 */ /* 0x101fe40000001209 */
[----:B------:R-:W-:Y:S02]  /*1040*/  I2FP.F32.U32 R8, R14 ;  /* 0x0000000e00087245 */ /* 0x000fe40000201000 */
[----:B------:R-:W0:Y:S01]  /*1050*/  LDC R24, c[0x0][0x658] ;  /* 0x00019600ff187b82 */ /* 0x000e220000000800 */
[----:B-1----:R-:W-:Y:S01]  /*1060*/  ISETP.NE.U32.AND P0, PT, R26, RZ, PT ;  /* 0x000000ff1a00720c */ /* 0x002fe20003f05070 */
[----:B---3--:R-:W-:Y:S02]  /*1070*/  IMAD.MOV R10, RZ, RZ, -R2 ;  /* 0x000000ffff0a7224 */ /* 0x008fe400078e0a02 */
[----:B------:R-:W-:Y:S01]  /*1080*/  FMUL R8, R8, UR4 ;  /* 0x0000000408087c20 */ /* 0x000fe20008400000 */
[----:B------:R-:W-:Y:S02]  /*1090*/  SHF.R.U32.HI R9, RZ, R12, R9 ;  /* 0x0000000cff097219 */ /* 0x000fe40000011609 */
[----:B------:R-:W-:Y:S01]  /*10a0*/  ISETP.NE.AND.EX P0, PT, R27, RZ, PT, P0 ;  /* 0x000000ff1b00720c */ /* 0x000fe20003f05300 */
[----:B------:R1:W3:Y:S01]  /*10b0*/  F2I.U32.TRUNC.NTZ R15, R8 ;  /* 0x00000008000f7305 */ /* 0x0002e2000020f000 */
[----:B------:R-:W1:Y:S01]  /*10c0*/  LDC R19, c[0x0][0x148] ;  /* 0x00005200ff137b82 */ /* 0x000e620000000800 */
[----:B--2---:R-:W-:-:S07]  /*10d0*/  IMAD R2, R7, R10, R6 ;  /* 0x0000000a07027224 */ /* 0x004fce00078e0206 */
[----:B------:R-:W2:Y:S01]  /*10e0*/  LDC R25, c[0x0][0x600] ;  /* 0x00018000ff197b82 */ /* 0x000ea20000000800 */
[-CC-:B----4-:R-:W-:Y:S02]  /*10f0*/  SHF.R.U64 R32, R20, R22.reuse, R9.reuse ;  /* 0x0000001614207219 */ /* 0x190fe40000001209 */
[----:B------:R-:W-:Y:S01]  /*1100*/  SHF.R.U32.HI R7, RZ, R22, R9 ;  /* 0x00000016ff077219 */ /* 0x000fe20000011609 */
[----:B------:R-:W-:-:S04]  /*1110*/  IMAD.MOV.U32 R9, RZ, RZ, 0x1 ;  /* 0x00000001ff097424 */ /* 0x000fc800078e00ff */
[----:B------:R-:W4:Y:S01]  /*1120*/  LDC R28, c[0x0][0x648] ;  /* 0x00019200ff1c7b82 */ /* 0x000f220000000800 */
[-C--:B0-----:R-:W-:Y:S02]  /*1130*/  SHF.L.U32 R6, R11, R24.reuse, RZ ;  /* 0x000000180b067219 */ /* 0x081fe400000006ff */
[--C-:B------:R-:W-:Y:S02]  /*1140*/  SHF.R.U64 R22, R32, R24, R7.reuse ;  /* 0x0000001820167219 */ /* 0x100fe40000001207 */
[----:B------:R-:W-:Y:S02]  /*1150*/  LOP3.LUT R13, RZ, R6, RZ, 0x33, !PT ;  /* 0x00000006ff0d7212 */ /* 0x000fe400078e33ff */
[-C--:B------:R-:W-:Y:S01]  /*1160*/  SHF.R.U32.HI R7, RZ, R24.reuse, R7 ;  /* 0x00000018ff077219 */ /* 0x080fe20000011607 */
[----:B------:R-:W0:Y:S01]  /*1170*/  LDC R29, c[0x0][0x638] ;  /* 0x00018e00ff1d7b82 */ /* 0x000e220000000800 */
[----:B------:R-:W-:Y:S01]  /*1180*/  SHF.L.U32 R12, R9, R24, RZ ;  /* 0x00000018090c7219 */ /* 0x000fe200000006ff */
[----:B------:R-:W-:-:S06]  /*1190*/  IMAD.MOV.U32 R6, RZ, RZ, R22 ;  /* 0x000000ffff067224 */ /* 0x000fcc00078e0016 */
[----:B------:R-:W0:Y:S01]  /*11a0*/  LDC R30, c[0x0][0x610] ;  /* 0x00018400ff1e7b82 */ /* 0x000e220000000800 */
[----:B-1-3--:R-:W-:Y:S05]  /*11b0*/  @!P0 BRA `(.L_x_13) ;  /* 0x0000000000288947 */ /* 0x00afea0003800000 */
[----:B------:R-:W1:Y:S02]  /*11c0*/  LDC R11, c[0x0][0x64c] ;  /* 0x00019300ff0b7b82 */ /* 0x000e640000000800 */
[----:B-1----:R-:W-:-:S05]  /*11d0*/  IADD3 R11, P0, R22, R11, RZ ;  /* 0x0000000b160b7210 */ /* 0x002fca0007f1e0ff */
        /* <DEDUP_REMOVED lines=8> */
.L_x_13:
[----:B----4-:R-:W-:Y:S01]  /*1260*/  SHF.R.U64 R6, R6, R28, R7 ;  /* 0x0000001c06067219 */ /* 0x010fe20000001207 */
[----:B--2---:R-:W-:Y:S01]  /*1270*/  VIADD R7, R25, 0xffffffff ;  /* 0xffffffff19077836 */ /* 0x004fe20000000000 */
[----:B------:R-:W-:Y:S01]  /*1280*/  LOP3.LUT R13, R32, R13, RZ, 0xc0, !PT ;  /* 0x0000000d200d7212 */ /* 0x000fe200078ec0ff */
[----:B------:R-:W-:Y:S02]  /*1290*/  IMAD.MOV R15, RZ, RZ, -R15 ;  /* 0x000000ffff0f7224 */ /* 0x000fe400078e0a0f */
[----:B------:R-:W-:Y:S01]  /*12a0*/  IMAD.MOV R8, RZ, RZ, -R6 ;  /* 0x000000ffff087224 */ /* 0x000fe200078e0a06 */
[----:B------:R-:W-:Y:S01]  /*12b0*/  LOP3.LUT R7, R20, R7, RZ, 0xc0, !PT ;  /* 0x0000000714077212 */ /* 0x000fe200078ec0ff */
[----:B------:R-:W-:Y:S02]  /*12c0*/  IMAD R13, R12, R6, R13 ;  /* 0x000000060c0d7224 */ /* 0x000fe400078e020d */
[----:B------:R-:W-:Y:S02]  /*12d0*/  @P1 IMAD R2, R19, R15, R14 ;  /* 0x0000000f13021224 */ /* 0x000fe400078e020e */
[----:B0-----:R-:W-:-:S02]  /*12e0*/  IMAD R6, R8, R29, R22 ;  /* 0x0000001d08067224 */ /* 0x001fc400078e0216 */
[----:B------:R-:W-:Y:S02]  /*12f0*/  IMAD R2, R13, R30, R2 ;  /* 0x0000001e0d027224 */ /* 0x000fe400078e0202 */
[----:B------:R-:W-:Y:S02]  /*1300*/  IMAD R19, R6, R25, R7 ;  /* 0x0000001906137224 */ /* 0x000fe400078e0207 */
[----:B------:R-:W-:-:S03]  /*1310*/  IMAD.MOV.U32 R8, RZ, RZ, 0x1 ;  /* 0x00000001ff087424 */ /* 0x000fc600078e00ff */
[----:B------:R-:W-:Y:S02]  /*1320*/  SEL R22, R19, R2, !P1 ;  /* 0x0000000213167207 */ /* 0x000fe40004800000 */
[----:B------:R-:W-:Y:S01]  /*1330*/  SEL R19, R2, R19, !P1 ;  /* 0x0000001302137207 */ /* 0x000fe20004800000 */
[----:B------:R-:W-:-:S07]  /*1340*/  IMAD.MOV.U32 R2, RZ, RZ, R31 ;  /* 0x000000ffff027224 */ /* 0x000fce00078e001f */
.L_x_11:
[----:B------:R-:W-:Y:S05]  /*1350*/  @!P2 BRA `(.L_x_14) ;  /* 0x000000540010a947 */ /* 0x000fea0003800000 */
[----:B------:R-:W-:-:S13]  /*1360*/  ISETP.GT.U32.AND P0, PT, R33, 0x1, PT ;  /* 0x000000012100780c */ /* 0x000fda0003f04070 */
[----:B------:R-:W-:Y:S05]  /*1370*/  @P0 EXIT ;  /* 0x000000000000094d */ /* 0x000fea0003800000 */
.L_x_15:
[----:B------:R-:W-:-:S08]  /*1380*/  NOP ;  /* 0x0000000000007918 */ /* 0x000fd00000000000 */
[----:B------:R-:W1:Y:S02]  /*1390*/  USETMAXREG.TRY_ALLOC.CTAPOOL UP0, 0xe8 ;  /* 0x000000e8000079c8 */ /* 0x000e640008000600 */
[----:B-1----:R-:W-:-:S13]  /*13a0*/  PLOP3.LUT P0, PT, PT, PT, UP0, 0x80, 0x0 ;  /* 0x000000000000781c */ /* 0x002fda0003f0f008 */
[----:B------:R-:W-:Y:S05]  /*13b0*/  @!P0 BRA `(.L_x_15) ;  /* 0xfffffffc00f08947 */ /* 0x000fea000383ffff */
[----:B------:R-:W-:-:S13]  /*13c0*/  LOP3.LUT P0, RZ, R8, 0xff, RZ, 0xc0, !PT ;  /* 0x000000ff08ff7812 */ /* 0x000fda000780c0ff */
[----:B------:R-:W-:Y:S05]  /*13d0*/  @!P0 EXIT ;  /* 0x000000000000894d */ /* 0x000fea0003800000 */
[----:B------:R-:W1:Y:S01]  /*13e0*/  S2UR UR4, SR_CgaCtaId ;  /* 0x00000000000479c3 */ /* 0x000e620000008800 */
[----:B------:R-:W-:Y:S01]  /*13f0*/  VIADD R6, R5, 0xffffffff ;  /* 0xffffffff05067836 */ /* 0x000fe20000000000 */
[----:B------:R-:W-:Y:S01]  /*1400*/  SHF.R.S32.HI R0, RZ, 0x1f, R3 ;  /* 0x0000001fff007819 */ /* 0x000fe20000011403 */
[----:B------:R-:W-:Y:S01]  /*1410*/  UMOV UR41, 0x400 ;  /* 0x0000040000297882 */ /* 0x000fe20000000000 */
[----:B------:R-:W-:Y:S01]  /*1420*/  UISETP.LT.AND UP0, UPT, UR40, 0x1, UPT ;  /* 0x000000012800788c */ /* 0x000fe2000bf01270 */
[----:B------:R-:W-:Y:S01]  /*1430*/  LOP3.LUT R100, R16, 0x1, RZ, 0xfc, !PT ;  /* 0x0000000110647812 */ /* 0x000fe200078efcff */
[----:B------:R-:W-:Y:S01]  /*1440*/  ULDC UR6, c[0x0][0x284] ;  /* 0x0000a10000067ab9 */ /* 0x000fe20000000800 */
[----:B------:R-:W-:Y:S01]  /*1450*/  R2UR UR42, R6 ;  /* 0x00000000062a72ca */ /* 0x000fe200000e0000 */
[----:B------:R-:W-:Y:S01]  /*1460*/  USEL UR43, UR40, 0x1, UP0 ;  /* 0x00000001282b7887 */ /* 0x000fe20008000000 */
[CC--:B------:R-:W-:Y:S01]  /*1470*/  LEA.HI R4, R0.reuse, R3.reuse, RZ, 0x2 ;  /* 0x0000000300047211 */ /* 0x0c0fe200078f10ff */
[----:B------:R-:W-:Y:S01]  /*1480*/  USHF.L.U32 UR46, UR40, 0x1, URZ ;  /* 0x00000001282e7899 */ /* 0x000fe2000800063f */
[----:B------:R-:W-:Y:S01]  /*1490*/  LEA.HI R0, R0, R3, RZ, 0x5 ;  /* 0x0000000300007211 */ /* 0x000fe200078f28ff */
[----:B------:R-:W-:Y:S01]  /*14a0*/  UIADD3 UR43, -UR43, UR40, URZ ;  /* 0x000000282b2b7290 */ /* 0x000fe2000fffe13f */
[----:B------:R-:W-:-:S02]  /*14b0*/  SHF.R.S32.HI R90, RZ, 0x2, R4 ;  /* 0x00000002ff5a7819 */ /* 0x000fc40000011404 */
[----:B------:R-:W-:Y:S02]  /*14c0*/  SHF.R.S32.HI R5, RZ, 0x1f, R4 ;  /* 0x0000001fff057819 */ /* 0x000fe40000011404 */
[----:B------:R-:W-:Y:S02]  /*14d0*/  LOP3.LUT R92, R4, 0xfffffffc, RZ, 0xc0, !PT ;  /* 0xfffffffc045c7812 */ /* 0x000fe400078ec0ff */
[----:B------:R-:W-:Y:S01]  /*14e0*/  LEA.HI R5, R5, R90, RZ, 0x3 ;  /* 0x0000005a05057211 */ /* 0x000fe200078f18ff */
[----:B------:R-:W-:Y:S01]  /*14f0*/  USHF.L.U32 UR42, UR42, 0x3, URZ ;  /* 0x000000032a2a7899 */ /* 0x000fe2000800063f */
[----:B------:R-:W-:Y:S01]  /*1500*/  ISETP.NE.AND P0, PT, R6, RZ, PT ;  /* 0x000000ff0600720c */ /* 0x000fe20003f05270 */
[----:B------:R-:W-:Y:S01]  /*1510*/  IMAD.IADD R92, R3, 0x1, -R92 ;  /* 0x00000001035c7824 */ /* 0x000fe200078e0a5c */
[----:B------:R-:W-:Y:S01]  /*1520*/  LOP3.LUT R5, R5, 0xfffffff8, RZ, 0xc0, !PT ;  /* 0xfffffff805057812 */ /* 0x000fe200078ec0ff */
[----:B-1----:R-:W-:Y:S01]  /*1530*/  ULEA UR41, UR4, UR41, 0x18 ;  /* 0x0000002904297291 */ /* 0x002fe2000f8ec03f */
[----:B------:R-:W-:Y:S01]  /*1540*/  SEL R101, RZ, 0x1, P0 ;  /* 0x00000001ff657807 */ /* 0x000fe20000000000 */
[----:B------:R-:W-:-:S02]  /*1550*/  IMAD.U32 R94, RZ, RZ, UR42 ;  /* 0x0000002aff5e7e24 */ /* 0x000fc4000f8e00ff */
[----:B------:R-:W-:Y:S01]  /*1560*/  UIADD3 UR47, UR41, 0x130, URZ ;  /* 0x00000130292f7890 */ /* 0x000fe2000fffe03f */
[----:B------:R-:W-:Y:S01]  /*1570*/  IMAD.IADD R90, R90, 0x1, -R5 ;  /* 0x000000015a5a7824 */ /* 0x000fe200078e0a05 */
[----:B------:R-:W-:Y:S01]  /*1580*/  UIADD3 UR4, UR41, 0x200, URZ ;  /* 0x0000020029047890 */ /* 0x000fe2000fffe03f */
[----:B------:R-:W-:Y:S01]  /*1590*/  SHF.R.S32.HI R5, RZ, 0x5, R0 ;  /* 0x00000005ff057819 */ /* 0x000fe20000011400 */
[----:B------:R-:W-:Y:S01]  /*15a0*/  UIADD3 UR5, UR41, 0x12200, URZ ;  /* 0x0001220029057890 */ /* 0x000fe2000fffe03f */
[C---:B------:R-:W-:Y:S01]  /*15b0*/  LOP3.LUT R96, R94.reuse, 0x8, RZ, 0xc0, !PT ;  /* 0x000000085e607812 */ /* 0x040fe200078ec0ff */
[----:B------:R-:W-:Y:S01]  /*15c0*/  USHF.R.U32.HI UR4, URZ, 0x4, UR4 ;  /* 0x000000043f047899 */ /* 0x000fe20008011604 */
[--C-:B------:R-:W-:Y:S01]  /*15d0*/  SHF.R.S32.HI R91, RZ, 0x1f, R90.reuse ;  /* 0x0000001fff5b7819 */ /* 0x100fe2000001145a */
[----:B------:R-:W-:Y:S01]  /*15e0*/  USHF.R.U32.HI UR5, URZ, 0x4, UR5 ;  /* 0x000000043f057899 */ /* 0x000fe20008011605 */
[C-C-:B------:R-:W-:Y:S01]  /*15f0*/  IMAD R97, R5.reuse, -0x10, -R90.reuse ;  /* 0xfffffff005617824 */ /* 0x140fe200078e0a5a */
[----:B------:R-:W-:Y:S01]  /*1600*/  ULOP3.LUT UR4, UR4, 0x3fff, URZ, 0xc0, !UPT ;  /* 0x00003fff04047892 */ /* 0x000fe2000f8ec03f */
[----:B------:R-:W-:Y:S01]  /*1610*/  IMAD.U32 R93, RZ, RZ, UR47 ;  /* 0x0000002fff5d7e24 */ /* 0x000fe2000f8e00ff */
[----:B------:R-:W-:Y:S01]  /*1620*/  ULOP3.LUT UR5, UR5, 0x3fff, URZ, 0xc0, !UPT ;  /* 0x00003fff05057892 */ /* 0x000fe2000f8ec03f */
[----:B------:R-:W-:Y:S01]  /*1630*/  IMAD.WIDE R90, R5, 0x10, R90 ;  /* 0x00000010055a7825 */ /* 0x000fe200078e025a */
[----:B------:R-:W-:Y:S01]  /*1640*/  LOP3.LUT R94, R94, 0x8, RZ, 0xc, !PT ;  /* 0x000000085e5e7812 */ /* 0x000fe200078e0cff */
[----:B------:R-:W-:Y:S01]  /*1650*/  ULOP3.LUT UR44, UR4, 0x10000, URZ, 0xfc, !UPT ;  /* 0x00010000042c7892 */ /* 0x000fe2000f8efc3f */
[----:B------:R-:W-:Y:S01]  /*1660*/  LOP3.LUT R96, R96, 0x18, RZ, 0x3c, !PT ;  /* 0x0000001860607812 */ /* 0x000fe200078e3cff */
[----:B------:R-:W-:Y:S01]  /*1670*/  VIADD R95, R93, UR42 ;  /* 0x0000002a5d5f7c36 */ /* 0x000fe20008000000 */
[----:B------:R-:W-:Y:S01]  /*1680*/  ULOP3.LUT UR45, UR5, 0x1000000, URZ, 0xfc, !UPT ;  /* 0x01000000052d7892 */ /* 0x000fe2000f8efc3f */
[----:B------:R-:W-:-:S11]  /*1690*/  VIADD R97, R97, UR6 ;  /* 0x0000000661617c36 */ /* 0x000fd60008000000 */
.L_x_163:
[----:B------:R-:W-:Y:S01]  /*16a0*/  SHF.L.U32 R0, R101, 0x1f, RZ ;  /* 0x0000001f65007819 */ /* 0x000fe200000006ff */
[----:B------:R-:W-:Y:S02]  /*16b0*/  ULDC UR4, c[0x0][0x28c] ;  /* 0x0000a30000047ab9 */ /* 0x000fe40000000800 */
[----:B------:R-:W-:Y:S01]  /*16c0*/  ISETP.LT.AND P1, PT, RZ, UR4, PT ;  /* 0x00000004ff007c0c */ /* 0x000fe2000bf21270 */
[----:B------:R-:W1:Y:S02]  /*16d0*/  SYNCS.PHASECHK.TRANS64.TRYWAIT P0, [R93+UR42], R0 ;  /* 0x000000005d0075a7 */ /* 0x000e64000800016a */
[----:B-1-34-:R-:W-:Y:S10]  /*16e0*/  @!P0 BRA `(.L_x_16) ;  /* 0x00000068003c8947 */ /* 0x01aff40003800000 */
.L_x_199:
[----:B------:R-:W-:Y:S05]  /*16f0*/  @P1 BRA `(.L_x_17) ;  /* 0x0000000000401947 */ /* 0x000fea0003800000 */
[----:B-1----:R-:W-:Y:S01]  /*1700*/  MOV R0, 0x0 ;  /* 0x0000000000007802 */ /* 0x002fe20000000f00 */
[----:B------:R-:W-:Y:S01]  /*1710*/  ULDC.64 UR4, c[0x4][0x68] ;  /* 0x01001a0000047ab9 */ /* 0x000fe20000000a00 */
[----:B------:R-:W-:Y:S01]  /*1720*/  ULDC.64 UR6, c[0x4][0x8] ;  /* 0x0100020000067ab9 */ /* 0x000fe20000000a00 */
[----:B------:R-:W-:Y:S01]  /*1730*/  IMAD.U32 R4, RZ, RZ, UR4 ;  /* 0x00000004ff047e24 */ /* 0x000fe2000f8e00ff */
[----:B------:R1:W2:Y:S01]  /*1740*/  LDC.64 R14, c[0x4][R0] ;  /* 0x01000000000e7b82 */ /* 0x0002a20000000a00 */
[----:B------:R-:W-:Y:S01]  /*1750*/  IMAD.U32 R5, RZ, RZ, UR5 ;  /* 0x00000005ff057e24 */ /* 0x000fe2000f8e00ff */
[----:B------:R-:W-:Y:S01]  /*1760*/  ULDC.64 UR4, c[0x4][0x70] ;  /* 0x01001c0000047ab9 */ /* 0x000fe20000000a00 */
[----:B------:R-:W-:Y:S02]  /*1770*/  IMAD.U32 R10, RZ, RZ, UR6 ;  /* 0x00000006ff0a7e24 */ /* 0x000fe4000f8e00ff */
[----:B------:R-:W-:Y:S02]  /*1780*/  IMAD.U32 R6, RZ, RZ, UR4 ;  /* 0x00000004ff067e24 */ /* 0x000fe4000f8e00ff */
[----:B------:R-:W-:-:S02]  /*1790*/  IMAD.U32 R7, RZ, RZ, UR5 ;  /* 0x00000005ff077e24 */ /* 0x000fc4000f8e00ff */
[----:B------:R-:W-:Y:S02]  /*17a0*/  IMAD.U32 R11, RZ, RZ, UR7 ;  /* 0x00000007ff0b7e24 */ /* 0x000fe4000f8e00ff */
[----:B------:R-:W-:Y:S02]  /*17b0*/  IMAD.MOV.U32 R8, RZ, RZ, 0x1e1 ;  /* 0x000001e1ff087424 */ /* 0x000fe400078e00ff */
[----:B0-----:R-:W-:Y:S02]  /*17c0*/  IMAD.MOV.U32 R12, RZ, RZ, 0x1 ;  /* 0x00000001ff0c7424 */ /* 0x001fe400078e00ff */
[----:B-1----:R-:W-:-:S07]  /*17d0*/  IMAD.MOV.U32 R13, RZ, RZ, RZ ;  /* 0x000000ffff0d7224 */ /* 0x002fce00078e00ff */
[----:B------:R-:W-:-:S07]  /*17e0*/  LEPC R20, `(.L_x_17) ;  /* 0x000000001014794e */ /* 0x000fce0000000000 */
[----:B--2--5:R-:W-:Y:S05]  /*17f0*/  CALL.ABS.NOINC R14 ;  /* 0x000000000e007343 */ /* 0x024fea0003c00000 */
.L_x_17:
[----:B------:R-:W-:-:S13]  /*1800*/  ISETP.NE.AND P0, PT, R100, 0x3, PT ;  /* 0x000000036400780c */ /* 0x000fda0003f05270 */
[----:B------:R-:W-:Y:S05]  /*1810*/  @!P0 BRA `(.L_x_18) ;  /* 0x0000000000048947 */ /* 0x000fea0003800000 */
[----:B------:R-:W-:Y:S01]  /*1820*/  BPT.TRAP 0x1 ;  /* 0x000000040000795c */ /* 0x000fe20000300000 */
.L_x_18:
[----:B------:R-:W-:Y:S02]  /*1830*/  IMAD.U32 R3, RZ, RZ, UR38 ;  /* 0x00000026ff037e24 */ /* 0x000fe4000f8e00ff */
[----:B-1----:R-:W-:-:S03]  /*1840*/  IMAD.U32 R0, RZ, RZ, UR39 ;  /* 0x00000027ff007e24 */ /* 0x002fc6000f8e00ff */
[----:B------:R-:W-:Y:S02]  /*1850*/  LEA R3, R3, UR41, 0x3 ;  /* 0x0000002903037c11 */ /* 0x000fe4000f8e18ff */
[----:B------:R-:W-:-:S04]  /*1860*/  SHF.L.U32 R0, R0, 0x1f, RZ ;  /* 0x0000001f00007819 */ /* 0x000fc800000006ff */
[----:B------:R1:W2:Y:S01]  /*1870*/  SYNCS.PHASECHK.TRANS64.TRYWAIT P1, [R3+URZ], R0 ;  /* 0x00000000030075a7 */ /* 0x0002a2000802017f */
[----:B------:R-:W-:Y:S05]  /*1880*/  @!P0 BRA `(.L_x_19) ;  /* 0x0000000000048947 */ /* 0x000fea0003800000 */
[----:B------:R-:W-:Y:S01]  /*1890*/  BPT.TRAP 0x1 ;  /* 0x000000040000795c */ /* 0x000fe20000300000 */
.L_x_19:
[----:B--2---:R-:W-:Y:S05]  /*18a0*/  @P1 BRA `(.L_x_20) ;  /* 0x0000000000081947 */ /* 0x004fea0003800000 */
[----:B------:R-:W2:Y:S02]  /*18b0*/  SYNCS.PHASECHK.TRANS64.TRYWAIT P1, [R3+URZ], R0 ;  /* 0x00000000030075a7 */ /* 0x000ea4000802017f */
[----:B--2---:R-:W-:Y:S05]  /*18c0*/  @!P1 BRA `(.L_x_21) ;  /* 0x0000006400d89947 */ /* 0x004fea0003800000 */
.L_x_20:
[----:B------:R-:W-:Y:S05]  /*18d0*/  WARPSYNC.ALL ;  /* 0x0000000000007948 */ /* 0x000fea0003800000 */
[----:B------:R-:W-:Y:S01]  /*18e0*/  ULEA UR4, UR38, UR44, 0x8 ;  /* 0x0000002c26047291 */ /* 0x000fe2000f8e403f */
[----:B------:R-:W-:Y:S01]  /*18f0*/  WARPGROUP.ARRIVE ;  /* 0x00000000000079c5 */ /* 0x000fe20000000000 */
[----:B------:R-:W-:Y:S01]  /*1900*/  ULEA UR6, UR38, UR45, 0x9 ;  /* 0x0000002d26067291 */ /* 0x000fe2000f8e483f */
[----:B-12---:R-:W-:Y:S01]  /*1910*/  IMAD.U32 R0, RZ, RZ, UR43 ;  /* 0x0000002bff007e24 */ /* 0x006fe2000f8e00ff */
[----:B------:R-:W-:Y:S01]  /*1920*/  UMOV UR5, 0x80000020 ;  /* 0x8000002000057882 */ /* 0x000fe20000000000 */
[----:B------:R-:W-:-:S03]  /*1930*/  UMOV UR7, 0x40000040 ;  /* 0x4000004000077882 */ /* 0x000fc60000000000 */
[----:B------:R-:W-:-:S03]  /*1940*/  ISETP.GE.AND P1, PT, R0, 0x1, PT ;  /* 0x000000010000780c */ /* 0x000fc60003f26270 */
[----:B------:R-:W-:Y:S01]  /*1950*/  HGMMA.64x128x16.F32 R24, gdesc[UR4].tnspB, RZ, !UPT, gsb0 ;  /* 0x41e00000041879f0 */ /* 0x000fe2000c0008ff */
[----:B------:R-:W-:Y:S02]  /*1960*/  UIADD3 UR4, UR4, 0x2, URZ ;  /* 0x0000000204047890 */ /* 0x000fe4000fffe03f */
[----:B------:R-:W-:Y:S01]  /*1970*/  UIADD3 UR6, UR6, 0x80, URZ ;  /* 0x0000008006067890 */ /* 0x000fe2000fffe03f */
[----:B------:R-:W-:Y:S01]  /*1980*/  UMOV UR5, 0x80000020 ;  /* 0x8000002000057882 */ /* 0x000fe20000000000 */
[----:B------:R-:W-:Y:S01]  /*1990*/  UMOV UR7, 0x40000040 ;  /* 0x4000004000077882 */ /* 0x000fe20000000000 */
[----:B------:R-:W-:Y:S02]  /*19a0*/  WARPGROUP.DEPBAR.LE gsb0, 0x0 ;  /* 0x00008000000079c5 */ /* 0x000fe40000010000 */
[----:B------:R-:W-:-:S06]  /*19b0*/  WARPGROUP.ARRIVE ;  /* 0x00000000000079c5 */ /* 0x000fcc0000000000 */
[----:B------:R-:W-:Y:S03]  /*19c0*/  HGMMA.64x128x16.F32 R24, gdesc[UR4].tnspB, R24, gsb0 ;  /* 0x41e00000041879f0 */ /* 0x000fe60008000818 */
[----:B------:R-:W-:Y:S02]  /*19d0*/  WARPGROUP.DEPBAR.LE gsb0, 0x0 ;  /* 0x00008000000079c5 */ /* 0x000fe40000010000 */
[----:B------:R-:W-:Y:S05]  /*19e0*/  @!P1 BRA `(.L_x_22) ;  /* 0x0000000000d09947 */ /* 0x000fea0003800000 */
[----:B------:R-:W-:Y:S01]  /*19f0*/  UIADD3 UR4, UR38, 0x1, URZ ;  /* 0x0000000126047890 */ /* 0x000fe2000fffe03f */
[----:B------:R-:W-:Y:S01]  /*1a00*/  IMAD.U32 R0, RZ, RZ, UR43 ;  /* 0x0000002bff007e24 */ /* 0x000fe2000f8e00ff */
[----:B------:R-:W-:Y:S02]  /*1a10*/  UMOV UR9, UR38 ;  /* 0x0000002600097c82 */ /* 0x000fe40008000000 */
[----:B------:R-:W-:-:S04]  /*1a20*/  UISETP.NE.AND UP0, UPT, UR4, 0x12, UPT ;  /* 0x000000120400788c */ /* 0x000fc8000bf05270 */
[----:B------:R-:W-:Y:S02]  /*1a30*/  USEL UR5, URZ, 0x1, UP0 ;  /* 0x000000013f057887 */ /* 0x000fe40008000000 */
[----:B------:R-:W-:Y:S02]  /*1a40*/  USEL UR8, UR4, URZ, UP0 ;  /* 0x0000003f04087287 */ /* 0x000fe40008000000 */
[----:B------:R-:W-:-:S06]  /*1a50*/  ULOP3.LUT UR5, UR39, UR5, URZ, 0x3c, !UPT ;  /* 0x0000000527057292 */ /* 0x000fcc000f8e3c3f */
[----:B------:R-:W-:-:S07]  /*1a60*/  IMAD.U32 R5, RZ, RZ, UR5 ;  /* 0x00000005ff057e24 */ /* 0x000fce000f8e00ff */
.L_x_29:
[----:B-12---:R-:W-:Y:S05]  /*1a70*/  @!P0 BRA `(.L_x_23) ;  /* 0x0000000000048947 */ /* 0x006fea0003800000 */
[----:B------:R-:W-:Y:S01]  /*1a80*/  BPT.TRAP 0x1 ;  /* 0x000000040000795c */ /* 0x000fe20000300000 */
.L_x_23:
[----:B------:R-:W-:Y:S01]  /*1a90*/  ULEA UR4, UR8, UR41, 0x3 ;  /* 0x0000002908047291 */ /* 0x000fe2000f8e183f */
[----:B------:R-:W-:-:S08]  /*1aa0*/  SHF.L.U32 R3, R5, 0x1f, RZ ;  /* 0x0000001f05037819 */ /* 0x000fd000000006ff */
[----:B------:R1:W2:Y:S01]  /*1ab0*/  SYNCS.PHASECHK.TRANS64.TRYWAIT P1, [UR4], R3 ;  /* 0x00000003ff0075a7 */ /* 0x0002a20008020144 */
[----:B------:R-:W-:Y:S05]  /*1ac0*/  @!P0 BRA `(.L_x_24) ;  /* 0x0000000000048947 */ /* 0x000fea0003800000 */
[----:B------:R-:W-:Y:S01]  /*1ad0*/  BPT.TRAP 0x1 ;  /* 0x000000040000795c */ /* 0x000fe20000300000 */
.L_x_24:
[----:B--2---:R-:W-:Y:S05]  /*1ae0*/  @P1 BRA `(.L_x_25) ;  /* 0x0000000000081947 */ /* 0x004fea0003800000 */
[----:B------:R-:W2:Y:S02]  /*1af0*/  SYNCS.PHASECHK.TRANS64.TRYWAIT P1, [UR4], R3 ;  /* 0x00000003ff0075a7 */ /* 0x000ea40008020144 */
[----:B--2---:R-:W-:Y:S05]  /*1b00*/  @!P1 BRA `(.L_x_26) ;  /* 0x00000064005c9947 */ /* 0x004fea0003800000 */
.L_x_25:
[----:B------:R-:W-:Y:S01]  /*1b10*/  ULEA UR4, UR8, UR44, 0x8 ;  /* 0x0000002c08047291 */ /* 0x000fe2000f8e403f */
[----:B------:R-:W-:Y:S01]  /*1b20*/  WARPGROUP.ARRIVE ;  /* 0x00000000000079c5 */ /* 0x000fe20000000000 */
[----:B------:R-:W-:Y:S01]  /*1b30*/  ULEA UR6, UR8, UR45, 0x9 ;  /* 0x0000002d08067291 */ /* 0x000fe2000f8e483f */
[----:B------:R-:W-:Y:S01]  /*1b40*/  UMOV UR5, 0x80000020 ;  /* 0x8000002000057882 */ /* 0x000fe20000000000 */
[----:B------:R-:W-:-:S07]  /*1b50*/  UMOV UR7, 0x40000040 ;  /* 0x4000004000077882 */ /* 0x000fce0000000000 */
[----:B------:R-:W-:Y:S01]  /*1b60*/  HGMMA.64x128x16.F32 R24, gdesc[UR4].tnspB, R24, gsb0 ;  /* 0x41e00000041879f0 */ /* 0x000fe20008000818 */
        /* <DEDUP_REMOVED lines=9> */
[----:B------:R-:W-:Y:S01]  /*1c00*/  BPT.TRAP 0x1 ;  /* 0x000000040000795c */ /* 0x000fe20000300000 */
.L_x_27:
[----:B------:R-:W-:Y:S01]  /*1c10*/  ULEA UR4, UR9, UR41, 0x3 ;  /* 0x0000002909047291 */ /* 0x000fe2000f8e183f */
[----:B------:R-:W-:-:S03]  /*1c20*/  ISETP.GT.U32.AND P1, PT, R16, 0x1, PT ;  /* 0x000000011000780c */ /* 0x000fc60003f24070 */
[----:B------:R-:W-:-:S04]  /*1c30*/  UIADD3 UR4, UR4, 0x90, URZ ;  /* 0x0000009004047890 */ /* 0x000fc8000fffe03f */
[----:B------:R-:W-:-:S09]  /*1c40*/  UPRMT UR4, URZ, 0x654, UR4 ;  /* 0x000006543f047896 */ /* 0x000fd20008000004 */
[----:B------:R-:W-:Y:S01]  /*1c50*/  SYNCS.ARRIVE.TRANS64.RED.A1T0 RZ, [UR4], RZ ;  /* 0x000000ffffff79a7 */ /* 0x000fe20008100404 */
[----:B------:R-:W-:Y:S05]  /*1c60*/  @P1 BRA `(.L_x_28) ;  /* 0x0000000000041947 */ /* 0x000fea0003800000 */
[----:B------:R-:W-:Y:S01]  /*1c70*/  BPT.TRAP 0x1 ;  /* 0x000000040000795c */ /* 0x000fe20000300000 */
.L_x_28:
[----:B------:R-:W-:Y:S01]  /*1c80*/  UIADD3 UR8, UR8, 0x1, URZ ;  /* 0x0000000108087890 */ /* 0x000fe2000fffe03f */
[C---:B------:R-:W-:Y:S01]  /*1c90*/  ISETP.GT.AND P1, PT, R0.reuse, 0x1, PT ;  /* 0x000000010000780c */ /* 0x040fe20003f24270 */
[----:B------:R-:W-:Y:S01]  /*1ca0*/  UIADD3 UR9, UR9, 0x1, URZ ;  /* 0x0000000109097890 */ /* 0x000fe2000fffe03f */
[----:B------:R-:W-:Y:S01]  /*1cb0*/  VIADD R0, R0, 0xffffffff ;  /* 0xffffffff00007836 */ /* 0x000fe20000000000 */
[----:B------:R-:W-:Y:S02]  /*1cc0*/  UISETP.NE.AND UP0, UPT, UR8, 0x12, UPT ;  /* 0x000000120800788c */ /* 0x000fe4000bf05270 */
[----:B------:R-:W-:Y:S02]  /*1cd0*/  UISETP.NE.AND UP1, UPT, UR9, 0x12, UPT ;  /* 0x000000120900788c */ /* 0x000fe4000bf25270 */
[----:B------:R-:W-:Y:S02]  /*1ce0*/  USEL UR4, URZ, 0x1, UP0 ;  /* 0x000000013f047887 */ /* 0x000fe40008000000 */
[----:B------:R-:W-:-:S02]  /*1cf0*/  USEL UR8, UR8, URZ, UP0 ;  /* 0x0000003f08087287 */ /* 0x000fc40008000000 */
[----:B------:R-:W-:Y:S02]  /*1d00*/  USEL UR9, UR9, URZ, UP1 ;  /* 0x0000003f09097287 */ /* 0x000fe40008800000 */
[----:B------:R-:W-:Y:S01]  /*1d10*/  LOP3.LUT R5, R5, UR4, RZ, 0x3c, !PT ;  /* 0x0000000405057c12 */ /* 0x000fe2000f8e3cff */
[----:B------:R-:W-:Y:S09]  /*1d20*/  @P1 BRA `(.L_x_29) ;  /* 0xfffffffc00501947 */ /* 0x000ff2000383ffff */
.L_x_22:
[----:B------:R-:W3:Y:S01]  /*1d30*/  LDC R0, c[0x0][0x28c] ;  /* 0x0000a300ff007b82 */ /* 0x000ee20000000800 */
[----:B------:R4:W-:Y:S01]  /*1d40*/  SYNCS.ARRIVE.TRANS64.A1T0 RZ, [R94+UR47], RZ ;  /* 0x000000ff5eff79a7 */ /* 0x0009e2000810002f */
[----:B---3--:R-:W-:-:S13]  /*1d50*/  ISETP.GE.AND P1, PT, R0, 0x1, PT ;  /* 0x000000010000780c */ /* 0x008fda0003f26270 */
[----:B----4-:R-:W-:Y:S05]  /*1d60*/  @!P1 BRA `(.L_x_30) ;  /* 0x0000000000349947 */ /* 0x010fea0003800000 */
[----:B------:R-:W-:Y:S05]  /*1d70*/  @!P0 BRA `(.L_x_31) ;  /* 0x0000000000048947 */ /* 0x000fea0003800000 */
[----:B------:R-:W-:Y:S01]  /*1d80*/  BPT.TRAP 0x1 ;  /* 0x000000040000795c */ /* 0x000fe20000300000 */
.L_x_31:
[----:B------:R-:W-:Y:S01]  /*1d90*/  UIADD3 UR6, UR43, UR38, URZ ;  /* 0x000000262b067290 */ /* 0x000fe2000fffe03f */
[----:B------:R-:W-:-:S03]  /*1da0*/  ISETP.GT.U32.AND P0, PT, R16, 0x1, PT ;  /* 0x000000011000780c */ /* 0x000fc60003f04070 */
[----:B------:R-:W-:-:S04]  /*1db0*/  UIMAD.WIDE.U32 UR4, UR6, 0x38e38e39, URZ ;  /* 0x38e38e39060478a5 */ /* 0x000fc8000f8e003f */
[----:B------:R-:W-:-:S04]  /*1dc0*/  USHF.R.U32.HI UR4, URZ, 0x2, UR5 ;  /* 0x000000023f047899 */ /* 0x000fc80008011605 */
[----:B------:R-:W-:-:S04]  /*1dd0*/  UIMAD UR6, UR4, -0x12, UR6 ;  /* 0xffffffee040678a4 */ /* 0x000fc8000f8e0206 */
[----:B------:R-:W-:-:S04]  /*1de0*/  ULEA UR6, UR6, UR41, 0x3 ;  /* 0x0000002906067291 */ /* 0x000fc8000f8e183f */
[----:B------:R-:W-:-:S04]  /*1df0*/  UIADD3 UR6, UR6, 0x90, URZ ;  /* 0x0000009006067890 */ /* 0x000fc8000fffe03f */
[----:B------:R-:W-:-:S09]  /*1e00*/  UPRMT UR6, URZ, 0x654, UR6 ;  /* 0x000006543f067896 */ /* 0x000fd20008000006 */
[----:B------:R-:W-:Y:S01]  /*1e10*/  SYNCS.ARRIVE.TRANS64.RED.A1T0 RZ, [UR6], RZ ;  /* 0x000000ffffff79a7 */ /* 0x000fe20008100406 */
[----:B------:R-:W-:Y:S05]  /*1e20*/  @P0 BRA `(.L_x_30) ;  /* 0x0000000000040947 */ /* 0x000fea0003800000 */
[----:B------:R-:W-:Y:S01]  /*1e30*/  BPT.TRAP 0x1 ;  /* 0x000000040000795c */ /* 0x000fe20000300000 */
.L_x_30:
[----:B------:R-:W-:Y:S01]  /*1e40*/  SHF.L.U32 R0, R101, 0x1f, RZ ;  /* 0x0000001f65007819 */ /* 0x000fe200000006ff */
[----:B------:R-:W-:Y:S01]  /*1e50*/  UIADD3 UR38, UR46, UR38, URZ ;  /* 0x000000262e267290 */ /* 0x000fe2000fffe03f */
[----:B------:R-:W3:Y:S01]  /*1e60*/  LDC R9, c[0x0][0x288] ;  /* 0x0000a200ff097b82 */ /* 0x000ee20000000800 */
[----:B------:R-:W-:Y:S01]  /*1e70*/  UISETP.GE.U32.AND UP1, UPT, UR46, 0x12, UPT ;  /* 0x000000122e00788c */ /* 0x000fe2000bf26070 */
[----:B------:R-:W-:Y:S01]  /*1e80*/  IMAD.SHL.U32 R10, R92, 0x2, RZ ;  /* 0x000000025c0a7824 */ /* 0x000fe200078e00ff */
[----:B------:R-:W-:Y:S02]  /*1e90*/  UISETP.GT.U32.AND UP0, UPT, UR38, 0x11, UPT ;  /* 0x000000112600788c */ /* 0x000fe4000bf04070 */
[----:B------:R-:W-:Y:S02]  /*1ea0*/  UIMAD.WIDE.U32 UR4, UR38, 0x38e38e39, URZ ;  /* 0x38e38e39260478a5 */ /* 0x000fe4000f8e003f */
[----:B------:R-:W-:Y:S01]  /*1eb0*/  UISETP.LT.U32.AND UP0, UPT, UR46, 0x12, UP0 ;  /* 0x000000122e00788c */ /* 0x000fe20008701070 */
[----:B------:R-:W4:Y:S01]  /*1ec0*/  SYNCS.PHASECHK.TRANS64.TRYWAIT P0, [R93+UR42+0x10], R0 ;  /* 0x000010005d0075a7 */ /* 0x000f22000800016a */
[----:B------:R-:W-:Y:S01]  /*1ed0*/  USHF.R.U32.HI UR4, URZ, 0x2, UR5 ;  /* 0x000000023f047899 */ /* 0x000fe20008011605 */
[----:B------:R-:W-:Y:S01]  /*1ee0*/  SHF.R.S32.HI R11, RZ, 0x1f, R10 ;  /* 0x0000001fff0b7819 */ /* 0x000fe2000001140a */
[----:B------:R-:W-:-:S02]  /*1ef0*/  USEL UR6, URZ, 0x1, !UP0 ;  /* 0x000000013f067887 */ /* 0x000fc4000c000000 */
[----:B------:R-:W-:Y:S02]  /*1f00*/  UIMAD UR38, UR4, -0x12, UR38 ;  /* 0xffffffee042678a4 */ /* 0x000fe4000f8e0226 */
[----:B------:R-:W-:-:S04]  /*1f10*/  ULOP3.LUT UR39, UR39, UR6, URZ, 0x3c, !UPT ;  /* 0x0000000627277292 */ /* 0x000fc8000f8e3c3f */
[----:B------:R-:W-:Y:S01]  /*1f20*/  @UP1 ULOP3.LUT UR39, UR39, 0x1, UR4, 0x78, !UPT ;  /* 0x0000000127271892 */ /* 0x000fe2000f8e7804 */
[----:B---34-:R-:W-:Y:S11]  /*1f30*/  @!P0 BRA `(.L_x_32) ;  /* 0x0000006000688947 */ /* 0x018ff60003800000 */
.L_x_200:
[----:B---3--:R-:W-:Y:S01]  /*1f40*/  IMAD.SHL.U32 R0, R19, 0x40, RZ ;  /* 0x0000004013007824 */ /* 0x008fe200078e00ff */
[----:B------:R-:W-:Y:S01]  /*1f50*/  ULDC UR6, c[0x0][0x284] ;  /* 0x0000a10000067ab9 */ /* 0x000fe20000000800 */
[----:B------:R-:W-:Y:S01]  /*1f60*/  IMAD.SHL.U32 R20, R22, 0x80, RZ ;  /* 0x0000008016147824 */ /* 0x000fe200078e00ff */
[----:B0-----:R-:W-:Y:S01]  /*1f70*/  SHF.R.S32.HI R13, RZ, 0x1f, R2 ;  /* 0x0000001fff0d7819 */ /* 0x001fe20000011402 */
[----:B------:R-:W-:Y:S01]  /*1f80*/  ULDC.64 UR4, c[0x0][0x5d0] ;  /* 0x0001740000047ab9 */ /* 0x000fe20000000a00 */
[----:B------:R-:W-:Y:S01]  /*1f90*/  ISETP.GE.AND P0, PT, R0, UR6, PT ;  /* 0x0000000600007c0c */ /* 0x000fe2000bf06270 */
[----:B--2---:R-:W-:Y:S01]  /*1fa0*/  IMAD.WIDE.U32 R4, R2, UR4, R10 ;  /* 0x0000000402047c25 */ /* 0x004fe2000f8e000a */
[----:B------:R-:W-:Y:S02]  /*1fb0*/  SHF.R.S32.HI R21, RZ, 0x1f, R20 ;  /* 0x0000001fff157819 */ /* 0x000fe40000011414 */
[C---:B------:R-:W-:Y:S01]  /*1fc0*/  ISETP.GE.OR P0, PT, R20.reuse, R9, P0 ;  /* 0x000000091400720c */ /* 0x040fe20000706670 */
[----:B-1----:R-:W-:Y:S01]  /*1fd0*/  IMAD R3, R13, UR4, RZ ;  /* 0x000000040d037c24 */ /* 0x002fe2000f8e02ff */
[----:B------:R-:W-:-:S03]  /*1fe0*/  IADD3 R4, P1, R20, R4, RZ ;  /* 0x0000000414047210 */ /* 0x000fc60007f3e0ff */
[----:B------:R-:W-:-:S05]  /*1ff0*/  IMAD R3, R2, UR5, R3 ;  /* 0x0000000502037c24 */ /* 0x000fca000f8e0203 */
[----:B------:R-:W-:-:S03]  /*2000*/  IADD3.X R5, R21, R5, R3, P1, !PT ;  /* 0x0000000515057210 */ /* 0x000fc60000ffe403 */
[----:B------:R-:W-:Y:S05]  /*2010*/  @P0 BRA `(.L_x_33) ;  /* 0x0000004000300947 */ /* 0x000fea0003800000 */
[----:B------:R-:W0:Y:S01]  /*2020*/  LDC.64 R6, c[0x0][0x5c8] ;  /* 0x00017200ff067b82 */ /* 0x000e220000000a00 */
[----:B-----5:R-:W-:Y:S01]  /*2030*/  FSETP.NEU.AND P0, PT, R89, RZ, PT ;  /* 0x000000ff5900720b */ /* 0x020fe20003f0d000 */
[----:B------:R-:W-:Y:S01]  /*2040*/  IMAD R3, R92, -0x2, R9 ;  /* 0xfffffffe5c037824 */ /* 0x000fe200078e0209 */
[----:B------:R-:W-:Y:S01]  /*2050*/  BSSY B0, `(.L_x_33) ;  /* 0x0000408000007945 */ /* 0x000fe20003800000 */
[----:B------:R-:W-:-:S04]  /*2060*/  IMAD.WIDE R102, R19, 0x40, R90 ;  /* 0x0000004013667825 */ /* 0x000fc800078e025a */
[----:B------:R-:W-:Y:S02]  /*2070*/  IMAD.IADD R3, R3, 0x1, -R20 ;  /* 0x0000000103037824 */ /* 0x000fe400078e0a14 */
[----:B------:R-:W-:-:S03]  /*2080*/  IMAD.IADD R0, R97, 0x1, -R0 ;  /* 0x0000000161007824 */ /* 0x000fc600078e0a00 */
[----:B------:R-:W-:-:S04]  /*2090*/  ISETP.GT.AND P2, PT, R3, RZ, PT ;  /* 0x000000ff0300720c */ /* 0x000fc80003f44270 */
[----:B------:R-:W-:Y:S01]  /*20a0*/  ISETP.GT.AND P1, PT, R0, RZ, P2 ;  /* 0x000000ff0000720c */ /* 0x000fe20001724270 */
[-C--:B0-----:R-:W-:Y:S02]  /*20b0*/  IMAD R8, R103, R6.reuse, RZ ;  /* 0x0000000667087224 */ /* 0x081fe400078e02ff */
[----:B------:R-:W-:-:S04]  /*20c0*/  IMAD.WIDE.U32 R104, R102, R6, R4 ;  /* 0x0000000666687225 */ /* 0x000fc800078e0004 */
[----:B------:R-:W-:-:S04]  /*20d0*/  IMAD R5, R102, R7, R8 ;  /* 0x0000000766057224 */ /* 0x000fc800078e0208 */
[----:B------:R-:W-:Y:S01]  /*20e0*/  IMAD.IADD R9, R105, 0x1, R5 ;  /* 0x0000000169097824 */ /* 0x000fe200078e0205 */
[----:B------:R-:W-:Y:S06]  /*20f0*/  @!P0 BRA `(.L_x_34) ;  /* 0x0000002c00248947 */ /* 0x000fec0003800000 */
[----:B------:R-:W0:Y:S01]  /*2100*/  LDC.64 R106, c[0x0][0x5b8] ;  /* 0x00016e00ff6a7b82 */ /* 0x000e220000000a00 */
[----:B------:R-:W-:-:S07]  /*2110*/  ULDC.64 UR4, c[0x0][0x5c0] ;  /* 0x0001700000047ab9 */ /* 0x000fce0000000a00 */
[----:B------:R-:W1:Y:S08]  /*2120*/  LDC.64 R108, c[0x0][0x5b0] ;  /* 0x00016c00ff6c7b82 */ /* 0x000e700000000a00 */
[----:B------:R-:W2:Y:S01]  /*2130*/  LDC.64 R110, c[0x0][0x5a8] ;  /* 0x00016a00ff6e7b82 */ /* 0x000ea20000000a00 */
[-C--:B0-----:R-:W-:Y:S02]  /*2140*/  IMAD R8, R13, R106.reuse, RZ ;  /* 0x0000006a0d087224 */ /* 0x081fe400078e02ff */
[----:B------:R-:W-:-:S04]  /*2150*/  IMAD.WIDE.U32 R4, R2, R106, R10 ;  /* 0x0000006a02047225 */ /* 0x000fc800078e000a */
[----:B------:R-:W-:Y:S01]  /*2160*/  IMAD R105, R2, R107, R8 ;  /* 0x0000006b02697224 */ /* 0x000fe200078e0208 */
[----:B------:R-:W-:Y:S01]  /*2170*/  IADD3 R12, P0, R20, R4, RZ ;  /* 0x00000004140c7210 */ /* 0x000fe20007f1e0ff */
[----:B-1----:R-:W-:-:S03]  /*2180*/  IMAD R4, R103, R108, RZ ;  /* 0x0000006c67047224 */ /* 0x002fc600078e02ff */
[----:B------:R-:W-:Y:S01]  /*2190*/  IADD3.X R13, R21, R5, R105, P0, !PT ;  /* 0x00000005150d7210 */ /* 0x000fe200007fe469 */
[C---:B------:R-:W-:Y:S02]  /*21a0*/  IMAD R107, R102.reuse, R109, R4 ;  /* 0x0000006d666b7224 */ /* 0x040fe400078e0204 */
[----:B------:R-:W-:-:S04]  /*21b0*/  IMAD.WIDE.U32 R4, R102, R108, R12 ;  /* 0x0000006c66047225 */ /* 0x000fc800078e000c */
[----:B------:R-:W-:Y:S01]  /*21c0*/  IMAD.IADD R5, R5, 0x1, R107 ;  /* 0x0000000105057824 */ /* 0x000fe200078e026b */
[----:B--2---:R-:W-:-:S04]  /*21d0*/  LEA R14, P0, R4, R110, 0x1 ;  /* 0x0000006e040e7211 */ /* 0x004fc800078008ff */
[----:B------:R-:W-:-:S05]  /*21e0*/  LEA.HI.X R15, R4, R111, R5, 0x1, P0 ;  /* 0x0000006f040f7211 */ /* 0x000fca00000f0c05 */
[----:B------:R-:W2:Y:S01]  /*21f0*/  @P1 LDG.E.LTC128B.U16 R19, desc[UR36][R14.64] ;  /* 0x000000240e131981 */ /* 0x000ea2000c1e1520 */
[----:B------:R-:W-:Y:S01]  /*2200*/  IMAD.WIDE.U32 R4, R102, R108, R20 ;  /* 0x0000006c66047225 */ /* 0x000fe200078e0014 */
[----:B------:R-:W-:Y:S02]  /*2210*/  BSSY B1, `(.L_x_35) ;  /* 0x0000015000017945 */ /* 0x000fe40003800000 */
[----:B------:R-:W-:-:S04]  /*2220*/  IADD3 R98, P0, R10, R4, RZ ;  /* 0x000000040a627210 */ /* 0x000fc80007f1e0ff */
[----:B------:R-:W-:Y:S02]  /*2230*/  IADD3.X R99, R11, R107, R5, P0, !PT ;  /* 0x0000006b0b637210 */ /* 0x000fe400007fe405 */
[----:B------:R-:W-:Y:S01]  /*2240*/  LEA R8, P0, R104, UR4, 0x1 ;  /* 0x0000000468087c11 */ /* 0x000fe2000f8008ff */
[----:B------:R-:W-:-:S03]  /*2250*/  IMAD.WIDE.U32 R98, R2, R106, R98 ;  /* 0x0000006a02627225 */ /* 0x000fc600078e0062 */
[----:B------:R-:W-:Y:S02]  /*2260*/  LEA.HI.X R9, R104, UR5, R9, 0x1, P0 ;  /* 0x0000000568097c11 */ /* 0x000fe400080f0c09 */
[----:B------:R-:W-:-:S04]  /*2270*/  ISETP.GT.AND P0, PT, R3, 0x1, PT ;  /* 0x000000010300780c */ /* 0x000fc80003f04270 */
[----:B------:R-:W-:Y:S01]  /*2280*/  ISETP.GT.AND P3, PT, R0, RZ, P0 ;  /* 0x000000ff0000720c */ /* 0x000fe20000764270 */
[----:B--2---:R-:W-:-:S05]  /*2290*/  HADD2.F32 R4, -RZ, R19.H0_H0 ;  /* 0x20000013ff047230 */ /* 0x004fca0000004100 */
[----:B------:R-:W-:Y:S01]  /*22a0*/  FMUL R5, R4, R89 ;  /* 0x0000005904057220 */ /* 0x000fe20000400000 */
[----:B------:R-:W-:-:S03]  /*22b0*/  LEA R4, P4, R98, R110, 0x1 ;  /* 0x0000006e62047211 */ /* 0x000fc600078808ff */
[----:B------:R-:W-:-:S05]  /*22c0*/  FFMA R5, R24, R88, R5 ;  /* 0x0000005818057223 */ /* 0x000fca0000000005 */
[----:B------:R-:W-:Y:S01]  /*22d0*/  F2FP.F16.F32.PACK_AB R14, RZ, R5 ;  /* 0x00000005ff0e723e */ /* 0x000fe200000000ff */
[----:B------:R-:W-:-:S03]  /*22e0*/  IMAD.IADD R5, R105, 0x1, R99 ;  /* 0x0000000169057824 */ /* 0x000fc600078e0263 */
[----:B------:R-:W-:Y:S01]  /*22f0*/  PRMT R15, R14, 0x7610, R15 ;  /* 0x000076100e0f7816 */ /* 0x000fe2000000000f */
[----:B------:R-:W-:Y:S01]  /*2300*/  IMAD.SHL.U32 R14, R108, 0x8, RZ ;  /* 0x000000086c0e7824 */ /* 0x000fe200078e00ff */
[----:B------:R-:W-:-:S03]  /*2310*/  LEA.HI.X R5, R98, R111, R5, 0x1, P4 ;  /* 0x0000006f62057211 */ /* 0x000fc600020f0c05 */
[----:B------:R0:W-:Y:S02]  /*2320*/  @P1 STG.E.U16 desc[UR36][R8.64], R15 ;  /* 0x0000000f08001986 */ /* 0x0001e4000c101524 */
[----:B0-----:R-:W-:Y:S01]  /*2330*/  SHF.L.U64.HI R15, R108, 0x3, R109 ;  /* 0x000000036c0f7819 */ /* 0x001fe2000001026d */
[----:B------:R-:W-:Y:S06]  /*2340*/  @!P3 BRA `(.L_x_36) ;  /* 0x000000000004b947 */ /* 0x000fec0003800000 */
[----:B------:R0:W5:Y:S02]  /*2350*/  LDG.E.LTC128B.U16 R19, desc[UR36][R4.64+0x2] ;  /* 0x0000022404137981 */ /* 0x000164000c1e1520 */
.L_x_36:
[----:B------:R-:W-:Y:S05]  /*2360*/  BSYNC B1 ;  /* 0x0000000000017941 */ /* 0x000fea0003800000 */
.L_x_35:
[----:B-----5:R-:W-:Y:S01]  /*2370*/  HADD2.F32 R22, -RZ, R19.H0_H0 ;  /* 0x20000013ff167230 */ /* 0x020fe20000004100 */
[----:B------:R-:W-:Y:S01]  /*2380*/  ISETP.GT.AND P2, PT, R0, 0x8, P2 ;  /* 0x000000080000780c */ /* 0x000fe20001744270 */
[----:B------:R-:W-:-:S04]  /*2390*/  IMAD.WIDE.U32 R14, R102, R108, R14 ;  /* 0x0000006c660e7225 */ /* 0x000fc800078e000e */
[----:B------:R-:W-:Y:S01]  /*23a0*/  FMUL R22, R22, R89 ;  /* 0x0000005916167220 */ /* 0x000fe20000400000 */
[----:B------:R-:W-:Y:S01]  /*23b0*/  IMAD.IADD R107, R107, 0x1, R15 ;  /* 0x000000016b6b7824 */ /* 0x000fe200078e020f */
[----:B------:R-:W-:Y:S02]  /*23c0*/  IADD3 R15, P1, R12, R14, RZ ;  /* 0x0000000e0c0f7210 */ /* 0x000fe40007f3e0ff */
[----:B------:R-:W-:-:S03]  /*23d0*/  FFMA R22, R25, R88, R22 ;  /* 0x0000005819167223 */ /* 0x000fc60000000016 */
[----:B------:R-:W-:Y:S01]  /*23e0*/  IMAD.X R24, R107, 0x1, R13, P1 ;  /* 0x000000016b187824 */ /* 0x000fe200008e060d */
[C---:B------:R-:W-:Y:S02]  /*23f0*/  LEA R12, P1, R15.reuse, R110, 0x1 ;  /* 0x0000006e0f0c7211 */ /* 0x040fe400078208ff */
[----:B------:R-:W-:Y:S02]  /*2400*/  F2FP.F16.F32.PACK_AB R22, RZ, R22 ;  /* 0x00000016ff16723e */ /* 0x000fe400000000ff */
[----:B------:R-:W-:-:S03]  /*2410*/  LEA.HI.X R13, R15, R111, R24, 0x1, P1 ;  /* 0x0000006f0f0d7211 */ /* 0x000fc600008f0c18 */
[----:B------:R1:W-:Y:S04]  /*2420*/  @P3 STG.E.U16 desc[UR36][R8.64+0x2], R22 ;  /* 0x0000021608003986 */ /* 0x0003e8000c101524 */
[----:B------:R-:W2:Y:S01]  /*2430*/  @P2 LDG.E.LTC128B.U16 R19, desc[UR36][R12.64] ;  /* 0x000000240c132981 */ /* 0x000ea2000c1e1520 */
[----:B------:R-:W-:Y:S01]  /*2440*/  IADD3 R14, P1, P3, R10, R14, R20 ;  /* 0x0000000e0a0e7210 */ /* 0x000fe20007b3e014 */
[----:B------:R-:W-:Y:S01]  /*2450*/  BSSY B1, `(.L_x_37) ;  /* 0x0000011000017945 */ /* 0x000fe20003800000 */
[----:B------:R-:W-:Y:S02]  /*2460*/  SHF.L.U64.HI R7, R6, 0x4, R7 ;  /* 0x0000000406077819 */ /* 0x000fe40000010207 */
[----:B------:R-:W-:Y:S02]  /*2470*/  IADD3.X R15, R11, R107, R21, P1, P3 ;  /* 0x0000006b0b0f7210 */ /* 0x000fe40000fe6415 */
[----:B------:R-:W-:Y:S01]  /*2480*/  ISETP.GT.AND P0, PT, R0, 0x8, P0 ;  /* 0x000000080000780c */ /* 0x000fe20000704270 */
[----:B------:R-:W-:-:S04]  /*2490*/  IMAD.WIDE.U32 R14, R2, R106, R14 ;  /* 0x0000006a020e7225 */ /* 0x000fc800078e000e */
[----:B------:R-:W-:Y:S02]  /*24a0*/  IMAD.IADD R2, R105, 0x1, R15 ;  /* 0x0000000169027824 */ /* 0x000fe400078e020f */
[----:B--2---:R-:W-:-:S05]  /*24b0*/  HADD2.F32 R10, -RZ, R19.H0_H0 ;  /* 0x20000013ff0a7230 */ /* 0x004fca0000004100 */
[----:B------:R-:W-:Y:S01]  /*24c0*/  FMUL R11, R10, R89 ;  /* 0x000000590a0b7220 */ /* 0x000fe20000400000 */
[----:B------:R-:W-:Y:S02]  /*24d0*/  LEA R10, P1, R6, R8, 0x4 ;  /* 0x00000008060a7211 */ /* 0x000fe400078220ff */
[----:B------:R-:W-:Y:S01]  /*24e0*/  LEA R6, P3, R14, R110, 0x1 ;  /* 0x0000006e0e067211 */ /* 0x000fe200078608ff */
[----:B------:R-:W-:-:S05]  /*24f0*/  FFMA R11, R26, R88, R11 ;  /* 0x000000581a0b7223 */ /* 0x000fca000000000b */
[----:B------:R-:W-:Y:S01]  /*2500*/  F2FP.F16.F32.PACK_AB R12, RZ, R11 ;  /* 0x0000000bff0c723e */ /* 0x000fe200000000ff */
[----:B------:R-:W-:Y:S01]  /*2510*/  IMAD.X R11, R7, 0x1, R9, P1 ;  /* 0x00000001070b7824 */ /* 0x000fe200008e0609 */
[----:B------:R-:W-:-:S04]  /*2520*/  LEA.HI.X R7, R14, R111, R2, 0x1, P3 ;  /* 0x0000006f0e077211 */ /* 0x000fc800018f0c02 */
[----:B------:R1:W-:Y:S01]  /*2530*/  @P2 STG.E.U16 desc[UR36][R10.64], R12 ;  /* 0x0000000c0a002986 */ /* 0x0003e2000c101524 */
[----:B------:R-:W-:Y:S05]  /*2540*/  @!P0 BRA `(.L_x_38) ;  /* 0x0000000000048947 */ /* 0x000fea0003800000 */
[----:B------:R2:W5:Y:S02]  /*2550*/  LDG.E.LTC128B.U16 R19, desc[UR36][R6.64+0x2] ;  /* 0x0000022406137981 */ /* 0x000564000c1e1520 */
.L_x_38:
[----:B------:R-:W-:Y:S05]  /*2560*/  BSYNC B1 ;  /* 0x0000000000017941 */ /* 0x000fea0003800000 */
.L_x_37:
[----:B-----5:R-:W-:Y:S01]  /*2570*/  HADD2.F32 R2, -RZ, R19.H0_H0 ;  /* 0x20000013ff027230 */ /* 0x020fe20000004100 */
[----:B------:R-:W-:Y:S01]  /*2580*/  ISETP.GT.AND P1, PT, R3, 0x8, PT ;  /* 0x000000080300780c */ /* 0x000fe20003f24270 */
[----:B------:R-:W-:Y:S03]  /*2590*/  BSSY B1, `(.L_x_39) ;  /* 0x0000008000017945 */ /* 0x000fe60003800000 */
[----:B------:R-:W-:Y:S01]  /*25a0*/  FMUL R2, R2, R89 ;  /* 0x0000005902027220 */ /* 0x000fe20000400000 */
[----:B------:R-:W-:-:S03]  /*25b0*/  ISETP.GT.AND P2, PT, R0, RZ, P1 ;  /* 0x000000ff0000720c */ /* 0x000fc60000f44270 */
[----:B------:R-:W-:-:S05]  /*25c0*/  FFMA R2, R27, R88, R2 ;  /* 0x000000581b027223 */ /* 0x000fca0000000002 */
[----:B------:R-:W-:-:S05]  /*25d0*/  F2FP.F16.F32.PACK_AB R2, RZ, R2 ;  /* 0x00000002ff02723e */ /* 0x000fca00000000ff */
[----:B------:R3:W-:Y:S01]  /*25e0*/  @P0 STG.E.U16 desc[UR36][R10.64+0x2], R2 ;  /* 0x000002020a000986 */ /* 0x0007e2000c101524 */
[----:B------:R-:W-:Y:S05]  /*25f0*/  @!P2 BRA `(.L_x_40) ;  /* 0x000000000004a947 */ /* 0x000fea0003800000 */
[----:B------:R4:W5:Y:S02]  /*2600*/  LDG.E.LTC128B.U16 R19, desc[UR36][R4.64+0x10] ;  /* 0x0000102404137981 */ /* 0x000964000c1e1520 */
.L_x_40:
[----:B------:R-:W-:Y:S05]  /*2610*/  BSYNC B1 ;  /* 0x0000000000017941 */ /* 0x000fea0003800000 */
.L_x_39:
[----:B---3-5:R-:W-:Y:S01]  /*2620*/  HADD2.F32 R2, -RZ, R19.H0_H0 ;  /* 0x20000013ff027230 */ /* 0x028fe20000004100 */
        /* <DEDUP_REMOVED lines=9> */
.L_x_42:
[----:B------:R-:W-:Y:S05]  /*26c0*/  BSYNC B1 ;  /* 0x0000000000017941 */ /* 0x000fea0003800000 */
.L_x_41:
[----:B-----5:R-:W-:Y:S01]  /*26d0*/  HADD2.F32 R2, -RZ, R19.H0_H0 ;  /* 0x20000013ff027230 */ /* 0x020fe20000004100 */
[----:B------:R-:W-:Y:S01]  /*26e0*/  ISETP.GT.AND P1, PT, R0, 0x8, P1 ;  /* 0x000000080000780c */ /* 0x000fe20000f24270 */
[----:B------:R-:W-:Y:S03]  /*26f0*/  BSSY B1, `(.L_x_43) ;  /* 0x0000007000017945 */ /* 0x000fe60003800000 */
[----:B------:R-:W-:-:S04]  /*2700*/  FMUL R2, R2, R89 ;  /* 0x0000005902027220 */ /* 0x000fc80000400000 */
[----:B------:R-:W-:-:S05]  /*2710*/  FFMA R2, R29, R88, R2 ;  /* 0x000000581d027223 */ /* 0x000fca0000000002 */
[----:B------:R-:W-:-:S05]  /*2720*/  F2FP.F16.F32.PACK_AB R2, RZ, R2 ;  /* 0x00000002ff02723e */ /* 0x000fca00000000ff */
[----:B------:R0:W-:Y:S01]  /*2730*/  @P3 STG.E.U16 desc[UR36][R8.64+0x12], R2 ;  /* 0x0000120208003986 */ /* 0x0001e2000c101524 */
[----:B------:R-:W-:Y:S05]  /*2740*/  @!P1 BRA `(.L_x_44) ;  /* 0x0000000000049947 */ /* 0x000fea0003800000 */
[----:B------:R0:W5:Y:S02]  /*2750*/  LDG.E.LTC128B.U16 R19, desc[UR36][R6.64+0x10] ;  /* 0x0000102406137981 */ /* 0x000164000c1e1520 */
.L_x_44:
[----:B------:R-:W-:Y:S05]  /*2760*/  BSYNC B1 ;  /* 0x0000000000017941 */ /* 0x000fea0003800000 */
.L_x_43:
[----:B0----5:R-:W-:Y:S01]  /*2770*/  HADD2.F32 R2, -RZ, R19.H0_H0 ;  /* 0x20000013ff027230 */ /* 0x021fe20000004100 */
[----:B------:R-:W-:Y:S01]  /*2780*/  ISETP.GT.AND P0, PT, R0, 0x8, P0 ;  /* 0x000000080000780c */ /* 0x000fe20000704270 */
[----:B------:R-:W-:Y:S03]  /*2790*/  BSSY B1, `(.L_x_45) ;  /* 0x0000007000017945 */ /* 0x000fe60003800000 */
[----:B---3--:R-:W-:-:S04]  /*27a0*/  FMUL R13, R2, R89 ;  /* 0x00000059020d7220 */ /* 0x008fc80000400000 */
[----:B------:R-:W-:-:S05]  /*27b0*/  FFMA R13, R30, R88, R13 ;  /* 0x000000581e0d7223 */ /* 0x000fca000000000d */
[----:B------:R-:W-:-:S05]  /*27c0*/  F2FP.F16.F32.PACK_AB R13, RZ, R13 ;  /* 0x0000000dff0d723e */ /* 0x000fca00000000ff */
[----:B------:R0:W-:Y:S01]  /*27d0*/  @P1 STG.E.U16 desc[UR36][R10.64+0x10], R13 ;  /* 0x0000100d0a001986 */ /* 0x0001e2000c101524 */
[----:B------:R-:W-:Y:S05]  /*27e0*/  @!P0 BRA `(.L_x_46) ;  /* 0x0000000000048947 */ /* 0x000fea0003800000 */
[----:B------:R3:W5:Y:S02]  /*27f0*/  LDG.E.LTC128B.U16 R19, desc[UR36][R6.64+0x12] ;  /* 0x0000122406137981 */ /* 0x000764000c1e1520 */
.L_x_46:
[----:B------:R-:W-:Y:S05]  /*2800*/  BSYNC B1 ;  /* 0x0000000000017941 */ /* 0x000fea0003800000 */
.L_x_45:
        /* <DEDUP_REMOVED lines=10> */
.L_x_48:
[----:B------:R-:W-:Y:S05]  /*28b0*/  BSYNC B1 ;  /* 0x0000000000017941 */ /* 0x000fea0003800000 */
.L_x_47:
[----:B0----5:R-:W-:Y:S01]  /*28c0*/  HADD2.F32 R2, -RZ, R19.H0_H0 ;  /* 0x20000013ff027230 */ /* 0x021fe20000004100 */
        /* <DEDUP_REMOVED lines=9> */
.L_x_50:
[----:B------:R-:W-:Y:S05]  /*2960*/  BSYNC B1 ;  /* 0x0000000000017941 */ /* 0x000fea0003800000 */
.L_x_49:
        /* <DEDUP_REMOVED lines=9> */
.L_x_52:
[----:B------:R-:W-:Y:S05]  /*2a00*/  BSYNC B1 ;  /* 0x0000000000017941 */ /* 0x000fea0003800000 */
.L_x_51:
[----:B0----5:R-:W-:Y:S01]  /*2a10*/  HADD2.F32 R2, -RZ, R19.H0_H0 ;  /* 0x20000013ff027230 */ /* 0x021fe20000004100 */
        /* <DEDUP_REMOVED lines=8> */
.L_x_54:
[----:B------:R-:W-:Y:S05]  /*2aa0*/  BSYNC B1 ;  /* 0x0000000000017941 */ /* 0x000fea0003800000 */
.L_x_53:
        /* <DEDUP_REMOVED lines=10> */
.L_x_56:
[----:B------:R-:W-:Y:S05]  /*2b50*/  BSYNC B1 ;  /* 0x0000000000017941 */ /* 0x000fea0003800000 */
.L_x_55:
        /* <DEDUP_REMOVED lines=10> */
.L_x_58:
[----:B------:R-:W-:Y:S05]  /*2c00*/  BSYNC B1 ;  /* 0x0000000000017941 */ /* 0x000fea0003800000 */
.L_x_57:
        /* <DEDUP_REMOVED lines=9> */
.L_x_60:
[----:B------:R-:W-:Y:S05]  /*2ca0*/  BSYNC B1 ;  /* 0x0000000000017941 */ /* 0x000fea0003800000 */
.L_x_59:
        /* <DEDUP_REMOVED lines=9> */
.L_x_62:
[----:B------:R-:W-:Y:S05]  /*2d40*/  BSYNC B1 ;  /* 0x0000000000017941 */ /* 0x000fea0003800000 */
.L_x_61:
        /* <DEDUP_REMOVED lines=10> */
.L_x_64:
[----:B------:R-:W-:Y:S05]  /*2df0*/  BSYNC B1 ;  /* 0x0000000000017941 */ /* 0x000fea0003800000 */
.L_x_63:
        /* <DEDUP_REMOVED lines=10> */
.L_x_66:
[----:B------:R-:W-:Y:S05]  /*2ea0*/  BSYNC B1 ;  /* 0x0000000000017941 */ /* 0x000fea0003800000 */
.L_x_65:
        /* <DEDUP_REMOVED lines=9> */
.L_x_68:
[----:B------:R-:W-:Y:S05]  /*2f40*/  BSYNC B1 ;  /* 0x0000000000017941 */ /* 0x000fea0003800000 */
.L_x_67:
        /* <DEDUP_REMOVED lines=9> */
.L_x_70:
[----:B------:R-:W-:Y:S05]  /*2fe0*/  BSYNC B1 ;  /* 0x0000000000017941 */ /* 0x000fea0003800000 */
.L_x_69:
        /* <DEDUP_REMOVED lines=10> */
.L_x_72:
[----:B------:R-:W-:Y:S05]  /*3090*/  BSYNC B1 ;  /* 0x0000000000017941 */ /* 0x000fea0003800000 */
.L_x_71:
        /* <DEDUP_REMOVED lines=10> */
.L_x_74:
[----:B------:R-:W-:Y:S05]  /*3140*/  BSYNC B1 ;  /* 0x0000000000017941 */ /* 0x000fea0003800000 */
.L_x_73:
        /* <DEDUP_REMOVED lines=9> */
.L_x_76:
[----:B------:R-:W-:Y:S05]  /*31e0*/  BSYNC B1 ;  /* 0x0000000000017941 */ /* 0x000fea0003800000 */
.L_x_75:
        /* <DEDUP_REMOVED lines=9> */
.L_x_78:
[----:B------:R-:W-:Y:S05]  /*3280*/  BSYNC B1 ;  /* 0x0000000000017941 */ /* 0x000fea0003800000 */
.L_x_77:
        /* <DEDUP_REMOVED lines=10> */
.L_x_80:
[----:B------:R-:W-:Y:S05]  /*3330*/  BSYNC B1 ;  /* 0x0000000000017941 */ /* 0x000fea0003800000 */
.L_x_79:
        /* <DEDUP_REMOVED lines=10> */
.L_x_82:
[----:B------:R-:W-:Y:S05]  /*33e0*/  BSYNC B1 ;  /* 0x0000000000017941 */ /* 0x000fea0003800000 */
.L_x_81:
        /* <DEDUP_REMOVED lines=9> */
.L_x_84:
[----:B------:R-:W-:Y:S05]  /*3480*/  BSYNC B1 ;  /* 0x0000000000017941 */ /* 0x000fea0003800000 */
.L_x_83:
        /* <DEDUP_REMOVED lines=9> */
.L_x_86:
[----:B------:R-:W-:Y:S05]  /*3520*/  BSYNC B1 ;  /* 0x0000000000017941 */ /* 0x000fea0003800000 */
.L_x_85:
        /* <DEDUP_REMOVED lines=10> */
.L_x_88:
[----:B------:R-:W-:Y:S05]  /*35d0*/  BSYNC B1 ;  /* 0x0000000000017941 */ /* 0x000fea0003800000 */
.L_x_87:
        /* <DEDUP_REMOVED lines=10> */
.L_x_90:
[----:B------:R-:W-:Y:S05]  /*3680*/  BSYNC B1 ;  /* 0x0000000000017941 */ /* 0x000fea0003800000 */
.L_x_89:
        /* <DEDUP_REMOVED lines=9> */
.L_x_92:
[----:B------:R-:W-:Y:S05]  /*3720*/  BSYNC B1 ;  /* 0x0000000000017941 */ /* 0x000fea0003800000 */
.L_x_91:
        /* <DEDUP_REMOVED lines=9> */
.L_x_94:
[----:B------:R-:W-:Y:S05]  /*37c0*/  BSYNC B1 ;  /* 0x0000000000017941 */ /* 0x000fea0003800000 */
.L_x_93:
        /* <DEDUP_REMOVED lines=10> */
.L_x_96:
[----:B------:R-:W-:Y:S05]  /*3870*/  BSYNC B1 ;  /* 0x0000000000017941 */ /* 0x000fea0003800000 */
.L_x_95:
        /* <DEDUP_REMOVED lines=10> */
.L_x_98:
[----:B------:R-:W-:Y:S05]  /*3920*/  BSYNC B1 ;  /* 0x0000000000017941 */ /* 0x000fea0003800000 */
.L_x_97:
        /* <DEDUP_REMOVED lines=9> */
.L_x_100:
[----:B------:R-:W-:Y:S05]  /*39c0*/  BSYNC B1 ;  /* 0x0000000000017941 */ /* 0x000fea0003800000 */
.L_x_99:
        /* <DEDUP_REMOVED lines=9> */
.L_x_102:
[----:B------:R-:W-:Y:S05]  /*3a60*/  BSYNC B1 ;  /* 0x0000000000017941 */ /* 0x000fea0003800000 */
.L_x_101:
        /* <DEDUP_REMOVED lines=10> */
.L_x_104:
[----:B------:R-:W-:Y:S05]  /*3b10*/  BSYNC B1 ;  /* 0x0000000000017941 */ /* 0x000fea0003800000 */
.L_x_103:
        /* <DEDUP_REMOVED lines=10> */
.L_x_106:
[----:B------:R-:W-:Y:S05]  /*3bc0*/  BSYNC B1 ;  /* 0x0000000000017941 */ /* 0x000fea0003800000 */
.L_x_105:
        /* <DEDUP_REMOVED lines=9> */
.L_x_108:
[----:B------:R-:W-:Y:S05]  /*3c60*/  BSYNC B1 ;  /* 0x0000000000017941 */ /* 0x000fea0003800000 */
.L_x_107:
        /* <DEDUP_REMOVED lines=9> */
.L_x_110:
[----:B------:R-:W-:Y:S05]  /*3d00*/  BSYNC B1 ;  /* 0x0000000000017941 */ /* 0x000fea0003800000 */
.L_x_109:
        /* <DEDUP_REMOVED lines=10> */
.L_x_112:
[----:B------:R-:W-:Y:S05]  /*3db0*/  BSYNC B1 ;  /* 0x0000000000017941 */ /* 0x000fea0003800000 */
.L_x_111:
        /* <DEDUP_REMOVED lines=10> */
.L_x_114:
[----:B------:R-:W-:Y:S05]  /*3e60*/  BSYNC B1 ;  /* 0x0000000000017941 */ /* 0x000fea0003800000 */
.L_x_113:
        /* <DEDUP_REMOVED lines=9> */
.L_x_116:
[----:B------:R-:W-:Y:S05]  /*3f00*/  BSYNC B1 ;  /* 0x0000000000017941 */ /* 0x000fea0003800000 */
.L_x_115:
        /* <DEDUP_REMOVED lines=9> */
.L_x_118:
[----:B------:R-:W-:Y:S05]  /*3fa0*/  BSYNC B1 ;  /* 0x0000000000017941 */ /* 0x000fea0003800000 */
.L_x_117:
        /* <DEDUP_REMOVED lines=10> */
.L_x_120:
[----:B------:R-:W-:Y:S05]  /*4050*/  BSYNC B1 ;  /* 0x0000000000017941 */ /* 0x000fea0003800000 */
.L_x_119:
        /* <DEDUP_REMOVED lines=10> */
.L_x_122:
[----:B------:R-:W-:Y:S05]  /*4100*/  BSYNC B1 ;  /* 0x0000000000017941 */ /* 0x000fea0003800000 */
.L_x_121:
        /* <DEDUP_REMOVED lines=9> */
.L_x_124:
[----:B------:R-:W-:Y:S05]  /*41a0*/  BSYNC B1 ;  /* 0x0000000000017941 */ /* 0x000fea0003800000 */
.L_x_123:
        /* <DEDUP_REMOVED lines=9> */
.L_x_126:
[----:B------:R-:W-:Y:S05]  /*4240*/  BSYNC B1 ;  /* 0x0000000000017941 */ /* 0x000fea0003800000 */
.L_x_125:
        /* <DEDUP_REMOVED lines=10> */
.L_x_128:
[----:B------:R-:W-:Y:S05]  /*42f0*/  BSYNC B1 ;  /* 0x0000000000017941 */ /* 0x000fea0003800000 */
.L_x_127:
        /* <DEDUP_REMOVED lines=10> */
.L_x_130:
[----:B------:R-:W-:Y:S05]  /*43a0*/  BSYNC B1 ;  /* 0x0000000000017941 */ /* 0x000fea0003800000 */
.L_x_129:
        /* <DEDUP_REMOVED lines=9> */
.L_x_132:
[----:B------:R-:W-:Y:S05]  /*4440*/  BSYNC B1 ;  /* 0x0000000000017941 */ /* 0x000fea0003800000 */
.L_x_131:
        /* <DEDUP_REMOVED lines=9> */
.L_x_134:
[----:B------:R-:W-:Y:S05]  /*44e0*/  BSYNC B1 ;  /* 0x0000000000017941 */ /* 0x000fea0003800000 */
.L_x_133:
        /* <DEDUP_REMOVED lines=10> */
.L_x_136:
[----:B------:R-:W-:Y:S05]  /*4590*/  BSYNC B1 ;  /* 0x0000000000017941 */ /* 0x000fea0003800000 */
.L_x_135:
        /* <DEDUP_REMOVED lines=10> */
.L_x_138:
[----:B------:R-:W-:Y:S05]  /*4640*/  BSYNC B1 ;  /* 0x0000000000017941 */ /* 0x000fea0003800000 */
.L_x_137:
        /* <DEDUP_REMOVED lines=9> */
.L_x_140:
[----:B------:R-:W-:Y:S05]  /*46e0*/  BSYNC B1 ;  /* 0x0000000000017941 */ /* 0x000fea0003800000 */
.L_x_139:
        /* <DEDUP_REMOVED lines=9> */
.L_x_142:
[----:B------:R-:W-:Y:S05]  /*4780*/  BSYNC B1 ;  /* 0x0000000000017941 */ /* 0x000fea0003800000 */
.L_x_141:
        /* <DEDUP_REMOVED lines=10> */
.L_x_144:
[----:B------:R-:W-:Y:S05]  /*4830*/  BSYNC B1 ;  /* 0x0000000000017941 */ /* 0x000fea0003800000 */
.L_x_143:
        /* <DEDUP_REMOVED lines=10> */
.L_x_146:
[----:B------:R-:W-:Y:S05]  /*48e0*/  BSYNC B1 ;  /* 0x0000000000017941 */ /* 0x000fea0003800000 */
.L_x_145:
        /* <DEDUP_REMOVED lines=9> */
.L_x_148:
[----:B------:R-:W-:Y:S05]  /*4980*/  BSYNC B1 ;  /* 0x0000000000017941 */ /* 0x000fea0003800000 */
.L_x_147:
        /* <DEDUP_REMOVED lines=9> */
.L_x_150:
[----:B------:R-:W-:Y:S05]  /*4a20*/  BSYNC B1 ;  /* 0x0000000000017941 */ /* 0x000fea0003800000 */
.L_x_149:
        /* <DEDUP_REMOVED lines=10> */
.L_x_152:
[----:B------:R-:W-:Y:S05]  /*4ad0*/  BSYNC B1 ;  /* 0x0000000000017941 */ /* 0x000fea0003800000 */
.L_x_151:
[----:B0----5:R-:W-:Y:S01]  /*4ae0*/  HADD2.F32 R2, -RZ, R19.H0_H0 ;  /* 0x20000013ff027230 */ /* 0x021fe20000004100 */
[----:B------:R-:W-:Y:S01]  /*4af0*/  ISETP.GT.AND P0, PT, R3, 0x79, PT ;  /* 0x000000790300780c */ /* 0x000fe20003f04270 */
[----:B------:R-:W-:Y:S01]  /*4b00*/  @P2 IMAD.MOV.U32 R3, RZ, RZ, R9 ;  /* 0x000000ffff032224 */ /* 0x000fe200078e0009 */
[----:B------:R-:W-:Y:S02]  /*4b10*/  BSSY B1, `(.L_x_153) ;  /* 0x0000009000017945 */ /* 0x000fe40003800000 */
[----:B------:R-:W-:Y:S01]  /*4b20*/  FMUL R13, R2, R89 ;  /* 0x00000059020d7220 */ /* 0x000fe20000400000 */
[----:B------:R-:W-:Y:S01]  /*4b30*/  @P2 IMAD.MOV.U32 R2, RZ, RZ, R8 ;  /* 0x000000ffff022224 */ /* 0x000fe200078e0008 */
[----:B------:R-:W-:Y:S02]  /*4b40*/  ISETP.GT.AND P3, PT, R0, RZ, P0 ;  /* 0x000000ff0000720c */ /* 0x000fe40000764270 */
[----:B------:R-:W-:-:S05]  /*4b50*/  FFMA R13, R84, R88, R13 ;  /* 0x00000058540d7223 */ /* 0x000fca000000000d */
[----:B------:R-:W-:-:S05]  /*4b60*/  F2FP.F16.F32.PACK_AB R13, RZ, R13 ;  /* 0x0000000dff0d723e */ /* 0x000fca00000000ff */
[----:B------:R0:W-:Y:S01]  /*4b70*/  @P2 STG.E.U16 desc[UR36][R2.64+0xf0], R13 ;  /* 0x0000f00d02002986 */ /* 0x0001e2000c101524 */
[----:B------:R-:W-:Y:S05]  /*4b80*/  @!P3 BRA `(.L_x_154) ;  /* 0x000000000004b947 */ /* 0x000fea0003800000 */
[----:B------:R0:W5:Y:S02]  /*4b90*/  LDG.E.LTC128B.U16 R19, desc[UR36][R4.64+0xf2] ;  /* 0x0000f22404137981 */ /* 0x000164000c1e1520 */
.L_x_154:
[----:B------:R-:W-:Y:S05]  /*4ba0*/  BSYNC B1 ;  /* 0x0000000000017941 */ /* 0x000fea0003800000 */
.L_x_153:
        /* <DEDUP_REMOVED lines=9> */
.L_x_156:
[----:B------:R-:W-:Y:S05]  /*4c40*/  BSYNC B1 ;  /* 0x0000000000017941 */ /* 0x000fea0003800000 */
.L_x_155:
[----:B0----5:R-:W-:Y:S01]  /*4c50*/  HADD2.F32 R2, -RZ, R19.H0_H0 ;  /* 0x20000013ff027230 */ /* 0x021fe20000004100 */
[----:B------:R-:W-:Y:S01]  /*4c60*/  ISETP.GT.AND P0, PT, R0, 0x8, P0 ;  /* 0x000000080000780c */ /* 0x000fe20000704270 */
[----:B------:R-:W-:Y:S03]  /*4c70*/  BSSY B1, `(.L_x_157) ;  /* 0x000000a000017945 */ /* 0x000fe60003800000 */
[----:B------:R-:W-:Y:S01]  /*4c80*/  FMUL R3, R2, R89 ;  /* 0x0000005902037220 */ /* 0x000fe20000400000 */
[----:B------:R-:W-:-:S03]  /*4c90*/  @P1 IMAD.MOV.U32 R2, RZ, RZ, R10 ;  /* 0x000000ffff021224 */ /* 0x000fc600078e000a */
[----:B------:R-:W-:-:S05]  /*4ca0*/  FFMA R3, R86, R88, R3 ;  /* 0x0000005856037223 */ /* 0x000fca0000000003 */
[----:B------:R-:W-:-:S04]  /*4cb0*/  F2FP.F16.F32.PACK_AB R3, RZ, R3 ;  /* 0x00000003ff03723e */ /* 0x000fc800000000ff */
[----:B----4-:R-:W-:Y:S01]  /*4cc0*/  PRMT R4, R3, 0x7610, R4 ;  /* 0x0000761003047816 */ /* 0x010fe20000000004 */
[----:B------:R-:W-:-:S05]  /*4cd0*/  @P1 IMAD.MOV.U32 R3, RZ, RZ, R11 ;  /* 0x000000ffff031224 */ /* 0x000fca00078e000b */
[----:B------:R0:W-:Y:S01]  /*4ce0*/  @P1 STG.E.U16 desc[UR36][R2.64+0xf0], R4 ;  /* 0x0000f00402001986 */ /* 0x0001e2000c101524 */
[----:B------:R-:W-:Y:S05]  /*4cf0*/  @!P0 BRA `(.L_x_158) ;  /* 0x0000000000048947 */ /* 0x000fea0003800000 */
[----:B------:R4:W5:Y:S02]  /*4d00*/  LDG.E.LTC128B.U16 R19, desc[UR36][R6.64+0xf2] ;  /* 0x0000f22406137981 */ /* 0x000964000c1e1520 */
.L_x_158:
[----:B------:R-:W-:Y:S05]  /*4d10*/  BSYNC B1 ;  /* 0x0000000000017941 */ /* 0x000fea0003800000 */
.L_x_157:
[----:B------:R-:W-:Y:S05]  /*4d20*/  @!P0 BRA `(.L_x_159) ;  /* 0x0000001000e88947 */ /* 0x000fea0003800000 */
[----:B-----5:R-:W-:-:S05]  /*4d30*/  HADD2.F32 R0, -RZ, R19.H0_H0 ;  /* 0x20000013ff007230 */ /* 0x020fca0000004100 */
[----:B------:R-:W-:-:S04]  /*4d40*/  FMUL R0, R0, R89 ;  /* 0x0000005900007220 */ /* 0x000fc80000400000 */
[----:B------:R-:W-:-:S05]  /*4d50*/  FFMA R0, R87, R88, R0 ;  /* 0x0000005857007223 */ /* 0x000fca0000000000 */
[----:B------:R-:W-:-:S05]  /*4d60*/  F2FP.F16.F32.PACK_AB R0, RZ, R0 ;  /* 0x00000000ff00723e */ /* 0x000fca00000000ff */
[----:B------:R0:W-:Y:S01]  /*4d70*/  STG.E.U16 desc[UR36][R10.64+0xf2], R0 ;  /* 0x0000f2000a007986 */ /* 0x0001e2000c101524 */
[----:B------:R-:W-:Y:S05]  /*4d80*/  BRA `(.L_x_159) ;  /* 0x0000001000d07947 */ /* 0x000fea0003800000 */
.L_x_34:
[----:B------:R-:W-:Y:S01]  /*4d90*/  ISETP.GT.AND P0, PT, R3, 0x1, PT ;  /* 0x000000010300780c */ /* 0x000fe20003f04270 */
[----:B------:R-:W-:Y:S01]  /*4da0*/  ULDC.64 UR4, c[0x0][0x5c0] ;  /* 0x0001700000047ab9 */ /* 0x000fe20000000a00 */
[-C--:B------:R-:W-:Y:S01]  /*4db0*/  FMUL R24, R24, R88.reuse ;  /* 0x0000005818187220 */ /* 0x080fe20000400000 */
[-C--:B------:R-:W-:Y:S01]  /*4dc0*/  FMUL R25, R25, R88.reuse ;  /* 0x0000005819197220 */ /* 0x080fe20000400000 */
[----:B------:R-:W-:Y:S01]  /*4dd0*/  ISETP.GT.AND P3, PT, R0, RZ, P0 ;  /* 0x000000ff0000720c */ /* 0x000fe20000764270 */
[-C--:B------:R-:W-:Y:S01]  /*4de0*/  FMUL R26, R26, R88.reuse ;  /* 0x000000581a1a7220 */ /* 0x080fe20000400000 */
[----:B------:R-:W-:Y:S01]  /*4df0*/  LEA R4, P4, R104, UR4, 0x1 ;  /* 0x0000000468047c11 */ /* 0x000fe2000f8808ff */
[----:B------:R-:W-:Y:S01]  /*4e00*/  FMUL R27, R27, R88 ;  /* 0x000000581b1b7220 */ /* 0x000fe20000400000 */
[----:B------:R-:W-:Y:S01]  /*4e10*/  F2FP.F16.F32.PACK_AB R24, RZ, R24 ;  /* 0x00000018ff18723e */ /* 0x000fe200000000ff */
[-C--:B------:R-:W-:Y:S01]  /*4e20*/  FMUL R28, R28, R88.reuse ;  /* 0x000000581c1c7220 */ /* 0x080fe20000400000 */
[----:B------:R-:W-:Y:S01]  /*4e30*/  LEA.HI.X R5, R104, UR5, R9, 0x1, P4 ;  /* 0x0000000568057c11 */ /* 0x000fe2000a0f0c09 */
[-C--:B------:R-:W-:Y:S01]  /*4e40*/  FMUL R29, R29, R88.reuse ;  /* 0x000000581d1d7220 */ /* 0x080fe20000400000 */
[----:B------:R-:W-:Y:S01]  /*4e50*/  F2FP.F16.F32.PACK_AB R25, RZ, R25 ;  /* 0x00000019ff19723e */ /* 0x000fe200000000ff */
[-C--:B------:R-:W-:Y:S01]  /*4e60*/  FMUL R30, R30, R88.reuse ;  /* 0x000000581e1e7220 */ /* 0x080fe20000400000 */
[----:B------:R-:W-:Y:S01]  /*4e70*/  SHF.L.U64.HI R7, R6, 0x4, R7 ;  /* 0x0000000406077819 */ /* 0x000fe20000010207 */
[----:B------:R-:W-:Y:S01]  /*4e80*/  @P1 STG.E.U16 desc[UR36][R4.64], R24 ;  /* 0x0000001804001986 */ /* 0x000fe2000c101524 */
[----:B------:R-:W-:Y:S01]  /*4e90*/  ISETP.GT.AND P1, PT, R3, 0x8, PT ;  /* 0x000000080300780c */ /* 0x000fe20003f24270 */
[----:B------:R-:W-:Y:S01]  /*4ea0*/  FMUL R31, R31, R88 ;  /* 0x000000581f1f7220 */ /* 0x000fe20000400000 */
[----:B------:R-:W-:Y:S01]  /*4eb0*/  ISETP.GT.AND P4, PT, R0, 0x8, P0 ;  /* 0x000000080000780c */ /* 0x000fe20000784270 */
[----:B------:R-:W-:Y:S01]  /*4ec0*/  @P3 STG.E.U16 desc[UR36][R4.64+0x2], R25 ;  /* 0x0000021904003986 */ /* 0x000fe2000c101524 */
[----:B------:R-:W-:Y:S01]  /*4ed0*/  LEA R6, P3, R6, R4, 0x4 ;  /* 0x0000000406067211 */ /* 0x000fe200078620ff */
[-C--:B------:R-:W-:Y:S01]  /*4ee0*/  FMUL R32, R32, R88.reuse ;  /* 0x0000005820207220 */ /* 0x080fe20000400000 */
[C---:B------:R-:W-:Y:S01]  /*4ef0*/  ISETP.GT.AND P2, PT, R0.reuse, 0x8, P2 ;  /* 0x000000080000780c */ /* 0x040fe20001744270 */
[-C--:B------:R-:W-:Y:S01]  /*4f00*/  FMUL R33, R33, R88.reuse ;  /* 0x0000005821217220 */ /* 0x080fe20000400000 */
[----:B------:R-:W-:Y:S01]  /*4f10*/  ISETP.GT.AND P0, PT, R3, 0x9, PT ;  /* 0x000000090300780c */ /* 0x000fe20003f04270 */
[----:B------:R-:W-:Y:S01]  /*4f20*/  IMAD.X R7, R7, 0x1, R5, P3 ;  /* 0x0000000107077824 */ /* 0x000fe200018e0605 */
[----:B------:R-:W-:Y:S01]  /*4f30*/  ISETP.GT.AND P5, PT, R0, RZ, P1 ;  /* 0x000000ff0000720c */ /* 0x000fe20000fa4270 */
[-C--:B------:R-:W-:Y:S01]  /*4f40*/  FMUL R34, R34, R88.reuse ;  /* 0x0000005822227220 */ /* 0x080fe20000400000 */
[----:B------:R-:W-:Y:S01]  /*4f50*/  ISETP.GT.AND P3, PT, R0, RZ, P0 ;  /* 0x000000ff0000720c */ /* 0x000fe20000764270 */
[----:B------:R-:W-:Y:S01]  /*4f60*/  FMUL R35, R35, R88 ;  /* 0x0000005823237220 */ /* 0x000fe20000400000 */
[----:B------:R-:W-:Y:S01]  /*4f70*/  F2FP.F16.F32.PACK_AB R26, RZ, R26 ;  /* 0x0000001aff1a723e */ /* 0x000fe200000000ff */
[-C--:B------:R-:W-:Y:S01]  /*4f80*/  FMUL R36, R36, R88.reuse ;  /* 0x0000005824247220 */ /* 0x080fe20000400000 */
[----:B------:R-:W-:Y:S01]  /*4f90*/  F2FP.F16.F32.PACK_AB R27, RZ, R27 ;  /* 0x0000001bff1b723e */ /* 0x000fe200000000ff */
[----:B------:R-:W-:Y:S01]  /*4fa0*/  FMUL R37, R37, R88 ;  /* 0x0000005825257220 */ /* 0x000fe20000400000 */
[----:B------:R-:W-:Y:S01]  /*4fb0*/  F2FP.F16.F32.PACK_AB R28, RZ, R28 ;  /* 0x0000001cff1c723e */ /* 0x000fe200000000ff */
[----:B------:R-:W-:Y:S01]  /*4fc0*/  @P2 STG.E.U16 desc[UR36][R6.64], R26 ;  /* 0x0000001a06002986 */ /* 0x000fe2000c101524 */
[----:B------:R-:W-:Y:S01]  /*4fd0*/  F2FP.F16.F32.PACK_AB R29, RZ, R29 ;  /* 0x0000001dff1d723e */ /* 0x000fe200000000ff */
[-C--:B------:R-:W-:Y:S01]  /*4fe0*/  FMUL R38, R38, R88.reuse ;  /* 0x0000005826267220 */ /* 0x080fe20000400000 */
[C---:B------:R-:W-:Y:S01]  /*4ff0*/  ISETP.GT.AND P2, PT, R0.reuse, 0x8, P1 ;  /* 0x000000080000780c */ /* 0x040fe20000f44270 */
[----:B------:R-:W-:Y:S01]  /*5000*/  @P4 STG.E.U16 desc[UR36][R6.64+0x2], R27 ;  /* 0x0000021b06004986 */ /* 0x000fe2000c101524 */
[----:B------:R-:W-:Y:S01]  /*5010*/  ISETP.GT.AND P1, PT, R3, 0x10, PT ;  /* 0x000000100300780c */ /* 0x000fe20003f24270 */
[----:B------:R-:W-:Y:S01]  /*5020*/  FMUL R39, R39, R88 ;  /* 0x0000005827277220 */ /* 0x000fe20000400000 */
[----:B------:R-:W-:Y:S01]  /*5030*/  F2FP.F16.F32.PACK_AB R30, RZ, R30 ;  /* 0x0000001eff1e723e */ /* 0x000fe200000000ff */
[----:B------:R-:W-:Y:S01]  /*5040*/  @P5 STG.E.U16 desc[UR36][R4.64+0x10], R28 ;  /* 0x0000101c04005986 */ /* 0x000fe2000c101524 */
[----:B------:R-:W-:Y:S01]  /*5050*/  ISETP.GT.AND P4, PT, R0, RZ, P1 ;  /* 0x000000ff0000720c */ /* 0x000fe20000f84270 */
[-C--:B------:R-:W-:Y:S01]  /*5060*/  FMUL R40, R40, R88.reuse ;  /* 0x0000005828287220 */ /* 0x080fe20000400000 */
[----:B------:R-:W-:Y:S01]  /*5070*/  F2FP.F16.F32.PACK_AB R31, RZ, R31 ;  /* 0x0000001fff1f723e */ /* 0x000fe200000000ff */
[----:B------:R-:W-:Y:S01]  /*5080*/  @P3 STG.E.U16 desc[UR36][R4.64+0x12], R29 ;  /* 0x0000121d04003986 */ /* 0x000fe2000c101524 */
[----:B------:R-:W-:Y:S01]  /*5090*/  ISETP.GT.AND P3, PT, R0, 0x8, P0 ;  /* 0x000000080000780c */ /* 0x000fe20000764270 */
[----:B------:R-:W-:Y:S01]  /*50a0*/  FMUL R41, R41, R88 ;  /* 0x0000005829297220 */ /* 0x000fe20000400000 */
[----:B------:R-:W-:Y:S01]  /*50b0*/  ISETP.GT.AND P0, PT, R3, 0x11, PT ;  /* 0x000000110300780c */ /* 0x000fe20003f04270 */
[----:B------:R-:W-:Y:S01]  /*50c0*/  @P2 STG.E.U16 desc[UR36][R6.64+0x10], R30 ;  /* 0x0000101e06002986 */ /* 0x000fe2000c101524 */
[----:B------:R-:W-:Y:S01]  /*50d0*/  F2FP.F16.F32.PACK_AB R32, RZ, R32 ;  /* 0x00000020ff20723e */ /* 0x000fe200000000ff */
[-C--:B------:R-:W-:Y:S01]  /*50e0*/  FMUL R42, R42, R88.reuse ;  /* 0x000000582a2a7220 */ /* 0x080fe20000400000 */
[C---:B------:R-:W-:Y:S01]  /*50f0*/  ISETP.GT.AND P5, PT, R0.reuse, RZ, P0 ;  /* 0x000000ff0000720c */ /* 0x040fe200007a4270 */
[-C--:B------:R-:W-:Y:S01]  /*5100*/  FMUL R43, R43, R88.reuse ;  /* 0x000000582b2b7220 */ /* 0x080fe20000400000 */
[----:B------:R-:W-:Y:S01]  /*5110*/  ISETP.GT.AND P2, PT, R0, 0x8, P1 ;  /* 0x000000080000780c */ /* 0x000fe20000f44270 */
[-C--:B------:R-:W-:Y:S01]  /*5120*/  FMUL R44, R44, R88.reuse ;  /* 0x000000582c2c7220 */ /* 0x080fe20000400000 */
[----:B------:R-:W-:Y:S01]  /*5130*/  ISETP.GT.AND P1, PT, R3, 0x18, PT ;  /* 0x000000180300780c */ /* 0x000fe20003f24270 */
[-C--:B------:R-:W-:Y:S01]  /*5140*/  FMUL R45, R45, R88.reuse ;  /* 0x000000582d2d7220 */ /* 0x080fe20000400000 */
[----:B------:R-:W-:Y:S01]  /*5150*/  F2FP.F16.F32.PACK_AB R33, RZ, R33 ;  /* 0x00000021ff21723e */ /* 0x000fe200000000ff */
[----:B------:R-:W-:Y:S01]  /*5160*/  @P3 STG.E.U16 desc[UR36][R6.64+0x12], R31 ;  /* 0x0000121f06003986 */ /* 0x000fe2000c101524 */
[----:B------:R-:W-:Y:S01]  /*5170*/  ISETP.GT.AND P3, PT, R0, 0x8, P0 ;  /* 0x000000080000780c */ /* 0x000fe20000764270 */
[-C--:B------:R-:W-:Y:S01]  /*5180*/  FMUL R46, R46, R88.reuse ;  /* 0x000000582e2e7220 */ /* 0x080fe20000400000 */
[----:B------:R-:W-:Y:S01]  /*5190*/  ISETP.GT.AND P0, PT, R3, 0x19, PT ;  /* 0x000000190300780c */ /* 0x000fe20003f04270 */
[----:B------:R-:W-:Y:S01]  /*51a0*/  @P4 STG.E.U16 desc[UR36][R4.64+0x20], R32 ;  /* 0x0000202004004986 */ /* 0x000fe2000c101524 */
[C---:B------:R-:W-:Y:S01]  /*51b0*/  ISETP.GT.AND P4, PT, R0.reuse, RZ, P1 ;  /* 0x000000ff0000720c */ /* 0x040fe20000f84270 */
[----:B------:R-:W-:Y:S01]  /*51c0*/  FMUL R47, R47, R88 ;  /* 0x000000582f2f7220 */ /* 0x000fe20000400000 */
[----:B------:R-:W-:Y:S01]  /*51d0*/  F2FP.F16.F32.PACK_AB R34, RZ, R34 ;  /* 0x00000022ff22723e */ /* 0x000fe200000000ff */
[----:B------:R-:W-:Y:S01]  /*51e0*/  @P5 STG.E.U16 desc[UR36][R4.64+0x22], R33 ;  /* 0x0000222104005986 */ /* 0x000fe2000c101524 */
[----:B------:R-:W-:Y:S01]  /*51f0*/  ISETP.GT.AND P5, PT, R0, RZ, P0 ;  /* 0x000000ff0000720c */ /* 0x000fe200007a4270 */
[----:B------:R-:W-:Y:S01]  /*5200*/  FMUL R48, R48, R88 ;  /* 0x0000005830307220 */ /* 0x000fe20000400000 */
[----:B------:R-:W-:Y:S01]  /*5210*/  F2FP.F16.F32.PACK_AB R35, RZ, R35 ;  /* 0x00000023ff23723e */ /* 0x000fe200000000ff */
[----:B------:R-:W-:Y:S01]  /*5220*/  @P2 STG.E.U16 desc[UR36][R6.64+0x20], R34 ;  /* 0x0000202206002986 */ /* 0x000fe2000c101524 */
[----:B------:R-:W-:Y:S01]  /*5230*/  F2FP.F16.F32.PACK_AB R36, RZ, R36 ;  /* 0x00000024ff24723e */ /* 0x000fe200000000ff */
[-C--:B------:R-:W-:Y:S01]  /*5240*/  FMUL R49, R49, R88.reuse ;  /* 0x0000005831317220 */ /* 0x080fe20000400000 */
[----:B------:R-:W-:Y:S01]  /*5250*/  ISETP.GT.AND P2, PT, R0, 0x8, P1 ;  /* 0x000000080000780c */ /* 0x000fe20000f44270 */
[----:B------:R-:W-:Y:S01]  /*5260*/  @P3 STG.E.U16 desc[UR36][R6.64+0x22], R35 ;  /* 0x0000222306003986 */ /* 0x000fe2000c101524 */
[----:B------:R-:W-:Y:S01]  /*5270*/  ISETP.GT.AND P1, PT, R3, 0x20, PT ;  /* 0x000000200300780c */ /* 0x000fe20003f24270 */
[-C--:B------:R-:W-:Y:S01]  /*5280*/  FMUL R50, R50, R88.reuse ;  /* 0x0000005832327220 */ /* 0x080fe20000400000 */
[----:B------:R-:W-:Y:S01]  /*5290*/  F2FP.F16.F32.PACK_AB R37, RZ, R37 ;  /* 0x00000025ff25723e */ /* 0x000fe200000000ff */
[----:B------:R-:W-:Y:S01]  /*52a0*/  @P4 STG.E.U16 desc[UR36][R4.64+0x30], R36 ;  /* 0x0000302404004986 */ /* 0x000fe2000c101524 */
[C---:B------:R-:W-:Y:S01]  /*52b0*/  ISETP.GT.AND P3, PT, R0.reuse, 0x8, P0 ;  /* 0x000000080000780c */ /* 0x040fe20000764270 */
[-C--:B------:R-:W-:Y:S01]  /*52c0*/  FMUL R51, R51, R88.reuse ;  /* 0x0000005833337220 */ /* 0x080fe20000400000 */
[----:B------:R-:W-:Y:S01]  /*52d0*/  ISETP.GT.AND P0, PT, R3, 0x21, PT ;  /* 0x000000210300780c */ /* 0x000fe20003f04270 */
[----:B------:R-:W-:Y:S01]  /*52e0*/  @P5 STG.E.U16 desc[UR36][R4.64+0x32], R37 ;  /* 0x0000322504005986 */ /* 0x000fe2000c101524 */
[----:B------:R-:W-:Y:S01]  /*52f0*/  ISETP.GT.AND P4, PT, R0, RZ, P1 ;  /* 0x000000ff0000720c */ /* 0x000fe20000f84270 */
[----:B------:R-:W-:Y:S01]  /*5300*/  FMUL R52, R52, R88 ;  /* 0x0000005834347220 */ /* 0x000fe20000400000 */
[----:B------:R-:W-:Y:S01]  /*5310*/  F2FP.F16.F32.PACK_AB R38, RZ, R38 ;  /* 0x00000026ff26723e */ /* 0x000fe200000000ff */
[-C--:B------:R-:W-:Y:S01]  /*5320*/  FMUL R53, R53, R88.reuse ;  /* 0x0000005835357220 */ /* 0x080fe20000400000 */
        /* <DEDUP_REMOVED lines=113> */
[----:B------:R-:W-:Y:S01]  /*5a40*/  FMUL R87, R87, R88 ;  /* 0x0000005857577220 */ /* 0x000fe20000400000 */
[----:B------:R-:W-:Y:S01]  /*5a50*/  ISETP.GT.AND P0, PT, R3, 0x51, PT ;  /* 0x000000510300780c */ /* 0x000fe20003f04270 */
[----:B------:R-:W-:Y:S01]  /*5a60*/  @P5 STG.E.U16 desc[UR36][R4.64+0x92], R61 ;  /* 0x0000923d04005986 */ /* 0x000fe2000c101524 */
[----:B------:R-:W-:-:S02]  /*5a70*/  ISETP.GT.AND P4, PT, R0, RZ, P1 ;  /* 0x000000ff0000720c */ /* 0x000fc40000f84270 */
[----:B------:R-:W-:Y:S02]  /*5a80*/  F2FP.F16.F32.PACK_AB R62, RZ, R62 ;  /* 0x0000003eff3e723e */ /* 0x000fe400000000ff */
[C---:B------:R-:W-:Y:S02]  /*5a90*/  ISETP.GT.AND P5, PT, R0.reuse, RZ, P0 ;  /* 0x000000ff0000720c */ /* 0x040fe400007a4270 */
[----:B------:R-:W-:Y:S01]  /*5aa0*/  F2FP.F16.F32.PACK_AB R63, RZ, R63 ;  /* 0x0000003fff3f723e */ /* 0x000fe200000000ff */
[----:B------:R-:W-:Y:S01]  /*5ab0*/  @P2 STG.E.U16 desc[UR36][R6.64+0x90], R62 ;  /* 0x0000903e06002986 */ /* 0x000fe2000c101524 */
[----:B------:R-:W-:Y:S02]  /*5ac0*/  F2FP.F16.F32.PACK_AB R64, RZ, R64 ;  /* 0x00000040ff40723e */ /* 0x000fe400000000ff */
[----:B------:R-:W-:Y:S01]  /*5ad0*/  ISETP.GT.AND P2, PT, R0, 0x8, P1 ;  /* 0x000000080000780c */ /* 0x000fe20000f44270 */
[----:B------:R-:W-:Y:S01]  /*5ae0*/  @P3 STG.E.U16 desc[UR36][R6.64+0x92], R63 ;  /* 0x0000923f06003986 */ /* 0x000fe2000c101524 */
[----:B------:R-:W-:-:S02]  /*5af0*/  ISETP.GT.AND P1, PT, R3, 0x58, PT ;  /* 0x000000580300780c */ /* 0x000fc40003f24270 */
[----:B------:R-:W-:Y:S01]  /*5b00*/  F2FP.F16.F32.PACK_AB R65, RZ, R65 ;  /* 0x00000041ff41723e */ /* 0x000fe200000000ff */
[----:B------:R-:W-:Y:S01]  /*5b10*/  @P4 STG.E.U16 desc[UR36][R4.64+0xa0], R64 ;  /* 0x0000a04004004986 */ /* 0x000fe2000c101524 */
[C---:B------:R-:W-:Y:S02]  /*5b20*/  ISETP.GT.AND P3, PT, R0.reuse, 0x8, P0 ;  /* 0x000000080000780c */ /* 0x040fe40000764270 */
[----:B------:R-:W-:Y:S01]  /*5b30*/  ISETP.GT.AND P0, PT, R3, 0x59, PT ;  /* 0x000000590300780c */ /* 0x000fe20003f04270 */
[----:B------:R-:W-:Y:S01]  /*5b40*/  @P5 STG.E.U16 desc[UR36][R4.64+0xa2], R65 ;  /* 0x0000a24104005986 */ /* 0x000fe2000c101524 */
[C---:B------:R-:W-:Y:S02]  /*5b50*/  ISETP.GT.AND P4, PT, R0.reuse, RZ, P1 ;  /* 0x000000ff0000720c */ /* 0x040fe40000f84270 */
[----:B------:R-:W-:Y:S02]  /*5b60*/  F2FP.F16.F32.PACK_AB R66, RZ, R66 ;  /* 0x00000042ff42723e */ /* 0x000fe400000000ff */
[----:B------:R-:W-:-:S02]  /*5b70*/  ISETP.GT.AND P5, PT, R0, RZ, P0 ;  /* 0x000000ff0000720c */ /* 0x000fc400007a4270 */
[----:B------:R-:W-:Y:S01]  /*5b80*/  F2FP.F16.F32.PACK_AB R67, RZ, R67 ;  /* 0x00000043ff43723e */ /* 0x000fe200000000ff */
[----:B------:R-:W-:Y:S01]  /*5b90*/  @P2 STG.E.U16 desc[UR36][R6.64+0xa0], R66 ;  /* 0x0000a04206002986 */ /* 0x000fe2000c101524 */
[----:B------:R-:W-:Y:S02]  /*5ba0*/  F2FP.F16.F32.PACK_AB R68, RZ, R68 ;  /* 0x00000044ff44723e */ /* 0x000fe400000000ff */
[C---:B------:R-:W-:Y:S01]  /*5bb0*/  ISETP.GT.AND P2, PT, R0.reuse, 0x8, P1 ;  /* 0x000000080000780c */ /* 0x040fe20000f44270 */
[----:B------:R-:W-:Y:S01]  /*5bc0*/  @P3 STG.E.U16 desc[UR36][R6.64+0xa2], R67 ;  /* 0x0000a24306003986 */ /* 0x000fe2000c101524 */
[----:B------:R-:W-:Y:S02]  /*5bd0*/  ISETP.GT.AND P1, PT, R3, 0x60, PT ;  /* 0x000000600300780c */ /* 0x000fe40003f24270 */
[----:B------:R-:W-:Y:S01]  /*5be0*/  F2FP.F16.F32.PACK_AB R69, RZ, R69 ;  /* 0x00000045ff45723e */ /* 0x000fe200000000ff */
[----:B------:R-:W-:Y:S01]  /*5bf0*/  @P4 STG.E.U16 desc[UR36][R4.64+0xb0], R68 ;  /* 0x0000b04404004986 */ /* 0x000fe2000c101524 */
[----:B------:R-:W-:-:S02]  /*5c00*/  ISETP.GT.AND P3, PT, R0, 0x8, P0 ;  /* 0x000000080000780c */ /* 0x000fc40000764270 */
[----:B------:R-:W-:Y:S01]  /*5c10*/  ISETP.GT.AND P0, PT, R3, 0x61, PT ;  /* 0x000000610300780c */ /* 0x000fe20003f04270 */
[----:B------:R-:W-:Y:S01]  /*5c20*/  @P5 STG.E.U16 desc[UR36][R4.64+0xb2], R69 ;  /* 0x0000b24504005986 */ /* 0x000fe2000c101524 */
[C---:B------:R-:W-:Y:S02]  /*5c30*/  ISETP.GT.AND P4, PT, R0.reuse, RZ, P1 ;  /* 0x000000ff0000720c */ /* 0x040fe40000f84270 */
[----:B------:R-:W-:Y:S02]  /*5c40*/  ISETP.GT.AND P5, PT, R0, RZ, P0 ;  /* 0x000000ff0000720c */ /* 0x000fe400007a4270 */
[----:B------:R-:W-:Y:S02]  /*5c50*/  F2FP.F16.F32.PACK_AB R70, RZ, R70 ;  /* 0x00000046ff46723e */ /* 0x000fe400000000ff */
[----:B------:R-:W-:Y:S02]  /*5c60*/  F2FP.F16.F32.PACK_AB R71, RZ, R71 ;  /* 0x00000047ff47723e */ /* 0x000fe400000000ff */
[----:B------:R-:W-:Y:S01]  /*5c70*/  F2FP.F16.F32.PACK_AB R72, RZ, R72 ;  /* 0x00000048ff48723e */ /* 0x000fe200000000ff */
[----:B------:R-:W-:Y:S01]  /*5c80*/  @P2 STG.E.U16 desc[UR36][R6.64+0xb0], R70 ;  /* 0x0000b04606002986 */ /* 0x000fe2000c101524 */
[----:B------:R-:W-:-:S02]  /*5c90*/  F2FP.F16.F32.PACK_AB R73, RZ, R73 ;  /* 0x00000049ff49723e */ /* 0x000fc400000000ff */
[C---:B------:R-:W-:Y:S01]  /*5ca0*/  ISETP.GT.AND P1, PT, R0.reuse, 0x8, P1 ;  /* 0x000000080000780c */ /* 0x040fe20000f24270 */
[----:B------:R-:W-:Y:S01]  /*5cb0*/  @P3 STG.E.U16 desc[UR36][R6.64+0xb2], R71 ;  /* 0x0000b24706003986 */ /* 0x000fe2000c101524 */
[C---:B------:R-:W-:Y:S02]  /*5cc0*/  ISETP.GT.AND P2, PT, R0.reuse, 0x8, P0 ;  /* 0x000000080000780c */ /* 0x040fe40000744270 */
[C---:B------:R-:W-:Y:S01]  /*5cd0*/  ISETP.GT.AND P0, PT, R3.reuse, 0x69, PT ;  /* 0x000000690300780c */ /* 0x040fe20003f04270 */
[----:B------:R-:W-:Y:S01]  /*5ce0*/  @P4 STG.E.U16 desc[UR36][R4.64+0xc0], R72 ;  /* 0x0000c04804004986 */ /* 0x000fe2000c101524 */
[----:B------:R-:W-:Y:S02]  /*5cf0*/  ISETP.GT.AND P4, PT, R3, 0x68, PT ;  /* 0x000000680300780c */ /* 0x000fe40003f84270 */
[----:B------:R-:W-:Y:S01]  /*5d00*/  F2FP.F16.F32.PACK_AB R74, RZ, R74 ;  /* 0x0000004aff4a723e */ /* 0x000fe200000000ff */
[----:B------:R-:W-:Y:S01]  /*5d10*/  @P5 STG.E.U16 desc[UR36][R4.64+0xc2], R73 ;  /* 0x0000c24904005986 */ /* 0x000fe2000c101524 */
[----:B------:R-:W-:-:S02]  /*5d20*/  ISETP.GT.AND P5, PT, R0, RZ, P4 ;  /* 0x000000ff0000720c */ /* 0x000fc400027a4270 */
[C---:B------:R-:W-:Y:S01]  /*5d30*/  ISETP.GT.AND P3, PT, R0.reuse, RZ, P0 ;  /* 0x000000ff0000720c */ /* 0x040fe20000764270 */
[----:B------:R-:W-:Y:S01]  /*5d40*/  @P1 STG.E.U16 desc[UR36][R6.64+0xc0], R74 ;  /* 0x0000c04a06001986 */ /* 0x000fe2000c101524 */
[----:B------:R-:W-:Y:S02]  /*5d50*/  F2FP.F16.F32.PACK_AB R75, RZ, R75 ;  /* 0x0000004bff4b723e */ /* 0x000fe400000000ff */
[----:B------:R-:W-:Y:S02]  /*5d60*/  F2FP.F16.F32.PACK_AB R76, RZ, R76 ;  /* 0x0000004cff4c723e */ /* 0x000fe400000000ff */
[C---:B------:R-:W-:Y:S01]  /*5d70*/  ISETP.GT.AND P4, PT, R0.reuse, 0x8, P4 ;  /* 0x000000080000780c */ /* 0x040fe20002784270 */
[----:B------:R-:W-:Y:S01]  /*5d80*/  @P2 STG.E.U16 desc[UR36][R6.64+0xc2], R75 ;  /* 0x0000c24b06002986 */ /* 0x000fe2000c101524 */
[----:B------:R-:W-:Y:S02]  /*5d90*/  F2FP.F16.F32.PACK_AB R77, RZ, R77 ;  /* 0x0000004dff4d723e */ /* 0x000fe400000000ff */
[----:B------:R-:W-:Y:S01]  /*5da0*/  ISETP.GT.AND P2, PT, R3, 0x71, PT ;  /* 0x000000710300780c */ /* 0x000fe20003f44270 */
[----:B------:R-:W-:Y:S01]  /*5db0*/  @P5 STG.E.U16 desc[UR36][R4.64+0xd0], R76 ;  /* 0x0000d04c04005986 */ /* 0x000fe2000c101524 */
[----:B------:R-:W-:-:S02]  /*5dc0*/  ISETP.GT.AND P5, PT, R0, 0x8, P0 ;  /* 0x000000080000780c */ /* 0x000fc400007a4270 */
[C---:B------:R-:W-:Y:S01]  /*5dd0*/  ISETP.GT.AND P1, PT, R3.reuse, 0x78, PT ;  /* 0x000000780300780c */ /* 0x040fe20003f24270 */
[----:B------:R-:W-:Y:S01]  /*5de0*/  @P3 STG.E.U16 desc[UR36][R4.64+0xd2], R77 ;  /* 0x0000d24d04003986 */ /* 0x000fe2000c101524 */
[C---:B------:R-:W-:Y:S02]  /*5df0*/  ISETP.GT.AND P3, PT, R3.reuse, 0x70, PT ;  /* 0x000000700300780c */ /* 0x040fe40003f64270 */
[----:B------:R-:W-:Y:S01]  /*5e00*/  ISETP.GT.AND P0, PT, R3, 0x79, PT ;  /* 0x000000790300780c */ /* 0x000fe20003f04270 */
[----:B------:R-:W-:Y:S01]  /*5e10*/  @P4 IMAD.MOV.U32 R2, RZ, RZ, R6 ;  /* 0x000000ffff024224 */ /* 0x000fe200078e0006 */
[----:B------:R-:W-:Y:S01]  /*5e20*/  F2FP.F16.F32.PACK_AB R78, RZ, R78 ;  /* 0x0000004eff4e723e */ /* 0x000fe200000000ff */
[----:B------:R-:W-:Y:S01]  /*5e30*/  @P4 IMAD.MOV.U32 R3, RZ, RZ, R7 ;  /* 0x000000ffff034224 */ /* 0x000fe200078e0007 */
[----:B------:R-:W-:Y:S02]  /*5e40*/  F2FP.F16.F32.PACK_AB R79, RZ, R79 ;  /* 0x0000004fff4f723e */ /* 0x000fe400000000ff */
[----:B------:R-:W-:-:S02]  /*5e50*/  F2FP.F16.F32.PACK_AB R80, RZ, R80 ;  /* 0x00000050ff50723e */ /* 0x000fc400000000ff */
[----:B------:R0:W-:Y:S01]  /*5e60*/  @P4 STG.E.U16 desc[UR36][R2.64+0xd0], R78 ;  /* 0x0000d04e02004986 */ /* 0x0001e2000c101524 */
[C---:B------:R-:W-:Y:S02]  /*5e70*/  ISETP.GT.AND P4, PT, R0.reuse, RZ, P2 ;  /* 0x000000ff0000720c */ /* 0x040fe40001784270 */
[----:B------:R-:W-:Y:S02]  /*5e80*/  F2FP.F16.F32.PACK_AB R81, RZ, R81 ;  /* 0x00000051ff51723e */ /* 0x000fe400000000ff */
[----:B------:R-:W-:Y:S02]  /*5e90*/  ISETP.GT.AND P2, PT, R0, 0x8, P2 ;  /* 0x000000080000780c */ /* 0x000fe40001744270 */
[----:B------:R-:W-:Y:S02]  /*5ea0*/  F2FP.F16.F32.PACK_AB R82, RZ, R82 ;  /* 0x00000052ff52723e */ /* 0x000fe400000000ff */
[----:B------:R-:W-:Y:S02]  /*5eb0*/  F2FP.F16.F32.PACK_AB R83, RZ, R83 ;  /* 0x00000053ff53723e */ /* 0x000fe400000000ff */
[----:B------:R-:W-:Y:S01]  /*5ec0*/  F2FP.F16.F32.PACK_AB R84, RZ, R84 ;  /* 0x00000054ff54723e */ /* 0x000fe200000000ff */
[----:B0-----:R-:W-:Y:S01]  /*5ed0*/  @P5 IMAD.MOV.U32 R2, RZ, RZ, R6 ;  /* 0x000000ffff025224 */ /* 0x001fe200078e0006 */
[----:B------:R-:W-:Y:S01]  /*5ee0*/  F2FP.F16.F32.PACK_AB R85, RZ, R85 ;  /* 0x00000055ff55723e */ /* 0x000fe200000000ff */
[----:B------:R-:W-:Y:S01]  /*5ef0*/  @P5 IMAD.MOV.U32 R3, RZ, RZ, R7 ;  /* 0x000000ffff035224 */ /* 0x000fe200078e0007 */
[----:B------:R-:W-:-:S02]  /*5f00*/  F2FP.F16.F32.PACK_AB R86, RZ, R86 ;  /* 0x00000056ff56723e */ /* 0x000fc400000000ff */
[----:B------:R-:W-:Y:S02]  /*5f10*/  F2FP.F16.F32.PACK_AB R87, RZ, R87 ;  /* 0x00000057ff57723e */ /* 0x000fe400000000ff */
[----:B------:R0:W-:Y:S01]  /*5f20*/  @P5 STG.E.U16 desc[UR36][R2.64+0xd2], R79 ;  /* 0x0000d24f02005986 */ /* 0x0001e2000c101524 */
[C---:B------:R-:W-:Y:S02]  /*5f30*/  ISETP.GT.AND P5, PT, R0.reuse, RZ, P3 ;  /* 0x000000ff0000720c */ /* 0x040fe40001fa4270 */
[----:B------:R-:W-:-:S11]  /*5f40*/  ISETP.GT.AND P3, PT, R0, 0x8, P3 ;  /* 0x000000080000780c */ /* 0x000fd60001f64270 */
[----:B0-----:R-:W-:Y:S02]  /*5f50*/  @P5 IMAD.MOV.U32 R2, RZ, RZ, R4 ;  /* 0x000000ffff025224 */ /* 0x001fe400078e0004 */
[----:B------:R-:W-:-:S05]  /*5f60*/  @P5 IMAD.MOV.U32 R3, RZ, RZ, R5 ;  /* 0x000000ffff035224 */ /* 0x000fca00078e0005 */
[----:B------:R0:W-:Y:S01]  /*5f70*/  @P5 STG.E.U16 desc[UR36][R2.64+0xe0], R80 ;  /* 0x0000e05002005986 */ /* 0x0001e2000c101524 */
[C---:B------:R-:W-:Y:S02]  /*5f80*/  ISETP.GT.AND P5, PT, R0.reuse, RZ, P0 ;  /* 0x000000ff0000720c */ /* 0x040fe400007a4270 */
[----:B------:R-:W-:Y:S01]  /*5f90*/  ISETP.GT.AND P0, PT, R0, 0x8, P0 ;  /* 0x000000080000780c */ /* 0x000fe20000704270 */
[----:B0-----:R-:W-:Y:S02]  /*5fa0*/  @P4 IMAD.MOV.U32 R2, RZ, RZ, R4 ;  /* 0x000000ffff024224 */ /* 0x001fe400078e0004 */
[----:B------:R-:W-:-:S05]  /*5fb0*/  @P4 IMAD.MOV.U32 R3, RZ, RZ, R5 ;  /* 0x000000ffff034224 */ /* 0x000fca00078e0005 */
[----:B------:R0:W-:Y:S01]  /*5fc0*/  @P4 STG.E.U16 desc[UR36][R2.64+0xe2], R81 ;  /* 0x0000e25102004986 */ /* 0x0001e2000c101524 */
[C---:B------:R-:W-:Y:S02]  /*5fd0*/  ISETP.GT.AND P4, PT, R0.reuse, RZ, P1 ;  /* 0x000000ff0000720c */ /* 0x040fe40000f84270 */
[----:B------:R-:W-:Y:S01]  /*5fe0*/  ISETP.GT.AND P1, PT, R0, 0x8, P1 ;  /* 0x000000080000780c */ /* 0x000fe20000f24270 */
[----:B0-----:R-:W-:Y:S02]  /*5ff0*/  @P3 IMAD.MOV.U32 R2, RZ, RZ, R6 ;  /* 0x000000ffff023224 */ /* 0x001fe400078e0006 */
[----:B------:R-:W-:-:S05]  /*6000*/  @P3 IMAD.MOV.U32 R3, RZ, RZ, R7 ;  /* 0x000000ffff033224 */ /* 0x000fca00078e0007 */
[----:B------:R0:W-:Y:S02]  /*6010*/  @P3 STG.E.U16 desc[UR36][R2.64+0xe0], R82 ;  /* 0x0000e05202003986 */ /* 0x0001e4000c101524 */
[----:B0-----:R-:W-:Y:S02]  /*6020*/  @P2 IMAD.MOV.U32 R2, RZ, RZ, R6 ;  /* 0x000000ffff022224 */ /* 0x001fe400078e0006 */
[----:B------:R-:W-:-:S05]  /*6030*/  @P2 IMAD.MOV.U32 R3, RZ, RZ, R7 ;  /* 0x000000ffff032224 */ /* 0x000fca00078e0007 */
[----:B------:R0:W-:Y:S02]  /*6040*/  @P2 STG.E.U16 desc[UR36][R2.64+0xe2], R83 ;  /* 0x0000e25302002986 */ /* 0x0001e4000c101524 */
[----:B0-----:R-:W-:Y:S02]  /*6050*/  @P4 IMAD.MOV.U32 R2, RZ, RZ, R4 ;  /* 0x000000ffff024224 */ /* 0x001fe400078e0004 */
[----:B------:R-:W-:-:S05]  /*6060*/  @P4 IMAD.MOV.U32 R3, RZ, RZ, R5 ;  /* 0x000000ffff034224 */ /* 0x000fca00078e0005 */
[----:B------:R0:W-:Y:S04]  /*6070*/  @P4 STG.E.U16 desc[UR36][R2.64+0xf0], R84 ;  /* 0x0000f05402004986 */ /* 0x0001e8000c101524 */
[----:B------:R1:W-:Y:S01]  /*6080*/  @P5 STG.E.U16 desc[UR36][R4.64+0xf2], R85 ;  /* 0x0000f25504005986 */ /* 0x0003e2000c101524 */
[----:B0-----:R-:W-:Y:S02]  /*6090*/  @P1 IMAD.MOV.U32 R2, RZ, RZ, R6 ;  /* 0x000000ffff021224 */ /* 0x001fe400078e0006 */
[----:B------:R-:W-:-:S05]  /*60a0*/  @P1 IMAD.MOV.U32 R3, RZ, RZ, R7 ;  /* 0x000000ffff031224 */ /* 0x000fca00078e0007 */
[----:B------:R1:W-:Y:S04]  /*60b0*/  @P1 STG.E.U16 desc[UR36][R2.64+0xf0], R86 ;  /* 0x0000f05602001986 */ /* 0x0003e8000c101524 */
[----:B------:R1:W-:Y:S02]  /*60c0*/  @P0 STG.E.U16 desc[UR36][R6.64+0xf2], R87 ;  /* 0x0000f25706000986 */ /* 0x0003e4000c101524 */
.L_x_159:
[----:B------:R-:W-:Y:S05]  /*60d0*/  BSYNC B0 ;  /* 0x0000000000007941 */ /* 0x000fea0003800000 */
.L_x_33:
[----:B01----:R-:W2:Y:S01]  /*60e0*/  LDL.64 R2, [R1] ;  /* 0x0000000001027983 */ /* 0x003ea20000100a00 */
[----:B------:R-:W-:Y:S01]  /*60f0*/  ULDC.64 UR4, c[0x0][0x650] ;  /* 0x0001940000047ab9 */ /* 0x000fe20000000a00 */
[----:B------:R0:W-:Y:S01]  /*6100*/  SYNCS.ARRIVE.TRANS64.A1T0 RZ, [R96+UR47], RZ ;  /* 0x000000ff60ff79a7 */ /* 0x0001e2000810002f */
[----:B------:R-:W-:Y:S01]  /*6110*/  PRMT R0, RZ, 0x7610, R0 ;  /* 0x00007610ff007816 */ /* 0x000fe20000000000 */
[----:B-----5:R-:W-:Y:S02]  /*6120*/  IMAD.MOV.U32 R19, RZ, RZ, -0x1 ;  /* 0xffffffffff137424 */ /* 0x020fe400078e00ff */
[----:B------:R-:W-:Y:S01]  /*6130*/  IMAD.MOV.U32 R22, RZ, RZ, -0x1 ;  /* 0xffffffffff167424 */ /* 0x000fe200078e00ff */
[----:B--2---:R-:W-:-:S04]  /*6140*/  LEA R18, P0, R2, R18, 0x1 ;  /* 0x0000001202127211 */ /* 0x004fc800078008ff */
[----:B------:R-:W-:Y:S01]  /*6150*/  LEA.HI.X R17, R2, R17, R23, 0x1, P0 ;  /* 0x0000001102117211 */ /* 0x000fe200000f0c17 */
[----:B------:R-:W-:Y:S01]  /*6160*/  IMAD.MOV.U32 R2, RZ, RZ, -0x1 ;  /* 0xffffffffff027424 */ /* 0x000fe200078e00ff */
[----:B------:R-:W-:-:S04]  /*6170*/  ISETP.GE.U32.AND P0, PT, R18, UR4, PT ;  /* 0x0000000412007c0c */ /* 0x000fc8000bf06070 */
[----:B------:R-:W-:-:S13]  /*6180*/  ISETP.GE.U32.AND.EX P0, PT, R17, UR5, PT, P0 ;  /* 0x0000000511007c0c */ /* 0x000fda000bf06100 */
[----:B0-----:R-:W-:Y:S05]  /*6190*/  @P0 BRA `(.L_x_160) ;  /* 0x0000000400700947 */ /* 0x001fea0003800000 */
[----:B------:R-:W0:Y:S01]  /*61a0*/  S2R R10, SR_CTAID.X ;  /* 0x00000000000a7919 */ /* 0x000e220000002500 */
[----:B------:R-:W1:Y:S01]  /*61b0*/  LDC.64 R8, c[0x0][0x628] ;  /* 0x00018a00ff087b82 */ /* 0x000e620000000a00 */
[----:B------:R-:W-:Y:S01]  /*61c0*/  ULDC UR4, c[0x0][0x150] ;  /* 0x0000540000047ab9 */ /* 0x000fe20000000800 */
[----:B---34-:R-:W-:Y:S01]  /*61d0*/  IMAD.MOV.U32 R6, RZ, RZ, R18 ;  /* 0x000000ffff067224 */ /* 0x018fe200078e0012 */
[----:B------:R-:W2:Y:S01]  /*61e0*/  S2R R20, SR_CTAID.Y ;  /* 0x0000000000147919 */ /* 0x000ea20000002600 */
[----:B------:R-:W-:-:S04]  /*61f0*/  IMAD.MOV.U32 R7, RZ, RZ, R17 ;  /* 0x000000ffff077224 */ /* 0x000fc800078e0011 */
[----:B------:R-:W3:Y:S08]  /*6200*/  LDC R15, c[0x0][0x144] ;  /* 0x00005100ff0f7b82 */ /* 0x000ef00000000800 */
[----:B------:R-:W4:Y:S08]  /*6210*/  LDC R0, c[0x0][0x630] ;  /* 0x00018c00ff007b82 */ /* 0x000f300000000800 */
[----:B------:R-:W2:Y:S01]  /*6220*/  LDC.64 R12, c[0x0][0x620] ;  /* 0x00018800ff0c7b82 */ /* 0x000ea20000000a00 */
[----:B-1----:R-:W-:-:S04]  /*6230*/  ISETP.NE.U32.AND P0, PT, R8, RZ, PT ;  /* 0x000000ff0800720c */ /* 0x002fc80003f05070 */
[----:B------:R-:W-:Y:S02]  /*6240*/  ISETP.NE.AND.EX P0, PT, R9, RZ, PT, P0 ;  /* 0x000000ff0900720c */ /* 0x000fe40003f05300 */
[----:B0-----:R-:W-:-:S05]  /*6250*/  I2FP.F32.U32 R2, R10 ;  /* 0x0000000a00027245 */ /* 0x001fca0000201000 */
[----:B------:R-:W-:-:S04]  /*6260*/  FMUL R2, R2, UR4 ;  /* 0x0000000402027c20 */ /* 0x000fc80008400000 */
[----:B------:R0:W1:Y:S02]  /*6270*/  F2I.U32.TRUNC.NTZ R14, R2 ;  /* 0x00000002000e7305 */ /* 0x000064000020f000 */
[----:B---34-:R-:W-:Y:S05]  /*6280*/  @!P0 BRA `(.L_x_161) ;  /* 0x0000000000288947 */ /* 0x018fea0003800000 */
[----:B------:R-:W3:Y:S02]  /*6290*/  LDC R3, c[0x0][0x634] ;  /* 0x00018d00ff037b82 */ /* 0x000ee40000000800 */
[----:B---3--:R-:W-:-:S05]  /*62a0*/  IADD3 R7, P0, R18, R3, RZ ;  /* 0x0000000312077210 */ /* 0x008fca0007f1e0ff */
[----:B------:R-:W-:-:S04]  /*62b0*/  IMAD.X R11, RZ, RZ, R17, P0 ;  /* 0x000000ffff0b7224 */ /* 0x000fc800000e0611 */
[----:B0-----:R-:W-:-:S04]  /*62c0*/  IMAD.WIDE.U32 R2, R11, R8, RZ ;  /* 0x000000080b027225 */ /* 0x001fc800078e00ff */
[----:B------:R-:W-:-:S04]  /*62d0*/  IMAD.WIDE.U32 R4, P0, R7, R9, R2 ;  /* 0x0000000907047225 */ /* 0x000fc80007800002 */
[----:B------:R-:W-:-:S04]  /*62e0*/  IMAD.WIDE.U32 R2, R7, R8, RZ ;  /* 0x0000000807027225 */ /* 0x000fc800078e00ff */
[----:B------:R-:W-:Y:S01]  /*62f0*/  IMAD.X R7, RZ, RZ, RZ, P0 ;  /* 0x000000ffff077224 */ /* 0x000fe200000e06ff */
[----:B------:R-:W-:Y:S01]  /*6300*/  IADD3 RZ, P0, R3, R4, RZ ;  /* 0x0000000403ff7210 */ /* 0x000fe20007f1e0ff */
[----:B------:R-:W-:-:S04]  /*6310*/  IMAD.MOV.U32 R6, RZ, RZ, R5 ;  /* 0x000000ffff067224 */ /* 0x000fc800078e0005 */
[----:B------:R-:W-:-:S08]  /*6320*/  IMAD.WIDE.U32.X R6, R11, R9, R6, P0 ;  /* 0x000000090b067225 */ /* 0x000fd000000e0406 */
.L_x_161:
[----:B------:R-:W3:Y:S01]  /*6330*/  LDC.64 R26, c[0x0][0x640] ;  /* 0x00019000ff1a7b82 */ /* 0x000ee20000000a00 */
[-C--:B------:R-:W-:Y:S01]  /*6340*/  SHF.R.U64 R11, R6, R0.reuse, R7 ;  /* 0x00000000060b7219 */ /* 0x080fe20000001207 */
[----:B------:R-:W-:Y:S01]  /*6350*/  IMAD.MOV.U32 R19, RZ, RZ, R17 ;  /* 0x000000ffff137224 */ /* 0x000fe200078e0011 */
[----:B------:R-:W-:Y:S01]  /*6360*/  SHF.R.U32.HI R0, RZ, R0, R7 ;  /* 0x00000000ff007219 */ /* 0x000fe20000011607 */
[----:B-1----:R-:W-:Y:S01]  /*6370*/  IMAD.MOV R14, RZ, RZ, -R14 ;  /* 0x000000ffff0e7224 */ /* 0x002fe200078e0a0e */
[----:B------:R-:W-:Y:S01]  /*6380*/  IADD3 R5, P0, RZ, -R11, RZ ;  /* 0x8000000bff057210 */ /* 0x000fe20007f1e0ff */
[----:B------:R-:W-:Y:S01]  /*6390*/  ULDC UR4, c[0x0][0x154] ;  /* 0x0000550000047ab9 */ /* 0x000fe20000000800 */
[----:B------:R-:W-:Y:S01]  /*63a0*/  IMAD.MOV.U32 R7, RZ, RZ, 0x1 ;  /* 0x00000001ff077424 */ /* 0x000fe200078e00ff */
[----:B------:R-:W1:Y:S01]  /*63b0*/  LDC R4, c[0x0][0x618] ;  /* 0x00018600ff047b82 */ /* 0x000e620000000800 */
[----:B------:R-:W-:Y:S02]  /*63c0*/  IMAD R22, R15, R14, R10 ;  /* 0x0000000e0f167224 */ /* 0x000fe400078e020a */
[----:B------:R-:W-:-:S04]  /*63d0*/  IMAD.X R3, RZ, RZ, ~R0, P0 ;  /* 0x000000ffff037224 */ /* 0x000fc800000e0e00 */
[-C--:B--2---:R-:W-:Y:S01]  /*63e0*/  IMAD R0, R3, R12.reuse, RZ ;  /* 0x0000000c03007224 */ /* 0x084fe200078e02ff */
[----:B------:R-:W2:Y:S01]  /*63f0*/  LDC R6, c[0x0][0x608] ;  /* 0x00018200ff067b82 */ /* 0x000ea20000000800 */
[----:B0-----:R-:W-:-:S04]  /*6400*/  IMAD.WIDE.U32 R2, R5, R12, R18 ;  /* 0x0000000c05027225 */ /* 0x001fc800078e0012 */
[----:B------:R-:W-:Y:S01]  /*6410*/  IMAD R5, R5, R13, R0 ;  /* 0x0000000d05057224 */ /* 0x000fe200078e0200 */
[----:B------:R-:W-:Y:S02]  /*6420*/  I2FP.F32.U32 R0, R20 ;  /* 0x0000001400007245 */ /* 0x000fe40000201000 */
[----:B------:R-:W0:Y:S01]  /*6430*/  LDC R24, c[0x0][0x658] ;  /* 0x00019600ff187b82 */ /* 0x000e220000000800 */
[----:B------:R-:W-:Y:S01]  /*6440*/  IMAD.IADD R3, R3, 0x1, R5 ;  /* 0x0000000103037824 */ /* 0x000fe200078e0205 */
[----:B---3--:R-:W-:Y:S01]  /*6450*/  ISETP.NE.U32.AND P0, PT, R26, RZ, PT ;  /* 0x000000ff1a00720c */ /* 0x008fe20003f05070 */
[----:B------:R-:W-:Y:S01]  /*6460*/  FMUL R0, R0, UR4 ;  /* 0x0000000400007c20 */ /* 0x000fe20008400000 */
[----:B------:R-:W-:Y:S02]  /*6470*/  IMAD.MOV.U32 R5, RZ, RZ, -0x1 ;  /* 0xffffffffff057424 */ /* 0x000fe400078e00ff */
[----:B------:R-:W-:Y:S01]  /*6480*/  ISETP.NE.AND.EX P0, PT, R27, RZ, PT, P0 ;  /* 0x000000ff1b00720c */ /* 0x000fe20003f05300 */
[----:B------:R3:W4:Y:S01]  /*6490*/  F2I.U32.TRUNC.NTZ R12, R0 ;  /* 0x00000000000c7305 */ /* 0x000722000020f000 */
[----:B------:R-:W3:Y:S01]  /*64a0*/  LDC R15, c[0x0][0x148] ;  /* 0x00005200ff0f7b82 */ /* 0x000ee20000000800 */
[----:B-1----:R-:W-:-:S02]  /*64b0*/  SHF.R.U64 R10, R2, R4, R3 ;  /* 0x00000004020a7219 */ /* 0x002fc40000001203 */
[----:B------:R-:W-:-:S05]  /*64c0*/  SHF.R.U32.HI R3, RZ, R4, R3 ;  /* 0x00000004ff037219 */ /* 0x000fca0000011603 */
[----:B------:R-:W1:Y:S01]  /*64d0*/  LDC R14, c[0x0][0x600] ;  /* 0x00018000ff0e7b82 */ /* 0x000e620000000800 */
[-CC-:B--2---:R-:W-:Y:S02]  /*64e0*/  SHF.R.U64 R8, R10, R6.reuse, R3.reuse ;  /* 0x000000060a087219 */ /* 0x184fe40000001203 */
[----:B------:R-:W-:-:S05]  /*64f0*/  SHF.R.U32.HI R3, RZ, R6, R3 ;  /* 0x00000006ff037219 */ /* 0x000fca0000011603 */
[----:B------:R-:W2:Y:S01]  /*6500*/  LDC R21, c[0x0][0x648] ;  /* 0x00019200ff157b82 */ /* 0x000ea20000000800 */
[-CC-:B0-----:R-:W-:Y:S02]  /*6510*/  SHF.R.U64 R13, R8, R24.reuse, R3.reuse ;  /* 0x00000018080d7219 */ /* 0x181fe40000001203 */
[-C--:B------:R-:W-:Y:S02]  /*6520*/  SHF.L.U32 R5, R5, R24.reuse, RZ ;  /* 0x0000001805057219 */ /* 0x080fe400000006ff */
[-C--:B------:R-:W-:Y:S01]  /*6530*/  SHF.R.U32.HI R3, RZ, R24.reuse, R3 ;  /* 0x00000018ff037219 */ /* 0x080fe20000011603 */
[----:B------:R-:W-:Y:S01]  /*6540*/  IMAD.MOV.U32 R2, RZ, RZ, R13 ;  /* 0x000000ffff027224 */ /* 0x000fe200078e000d */
[----:B------:R-:W-:Y:S01]  /*6550*/  SHF.L.U32 R24, R7, R24, RZ ;  /* 0x0000001807187219 */ /* 0x000fe200000006ff */
[----:B------:R-:W0:Y:S01]  /*6560*/  LDC R25, c[0x0][0x638] ;  /* 0x00018e00ff197b82 */ /* 0x000e220000000800 */
[----:B------:R-:W-:-:S07]  /*6570*/  LOP3.LUT R19, RZ, R5, RZ, 0x33, !PT ;  /* 0x00000005ff137212 */ /* 0x000fce00078e33ff */
[----:B------:R-:W0:Y:S01]  /*6580*/  LDC R28, c[0x0][0x610] ;  /* 0x00018400ff1c7b82 */ /* 0x000e220000000800 */
[----:B----4-:R-:W-:Y:S05]  /*6590*/  @!P0 BRA `(.L_x_162) ;  /* 0x0000000000288947 */ /* 0x010fea0003800000 */
[----:B---3--:R-:W3:Y:S02]  /*65a0*/  LDC R0, c[0x0][0x64c] ;  /* 0x00019300ff007b82 */ /* 0x008ee40000000800 */
[----:B---3--:R-:W-:-:S05]  /*65b0*/  IADD3 R7, P0, R13, R0, RZ ;  /* 0x000000000d077210 */ /* 0x008fca0007f1e0ff */
        /* <DEDUP_REMOVED lines=8> */
.L_x_162:
[----:B------:R-:W4:Y:S01]  /*6640*/  LDC R4, c[0x0][0x65c] ;  /* 0x00019700ff047b82 */ /* 0x000f220000000800 */
[----:B--23--:R-:W-:Y:S01]  /*6650*/  SHF.R.U64 R0, R2, R21, R3 ;  /* 0x0000001502007219 */ /* 0x00cfe20000001203 */
[----:B-1----:R-:W-:Y:S01]  /*6660*/  VIADD R3, R14, 0xffffffff ;  /* 0xffffffff0e037836 */ /* 0x002fe20000000000 */
[----:B------:R-:W-:Y:S01]  /*6670*/  LOP3.LUT R19, R8, R19, RZ, 0xc0, !PT ;  /* 0x0000001308137212 */ /* 0x000fe200078ec0ff */
[----:B------:R-:W-:Y:S02]  /*6680*/  IMAD.MOV R12, RZ, RZ, -R12 ;  /* 0x000000ffff0c7224 */ /* 0x000fe400078e0a0c */
[----:B------:R-:W-:Y:S01]  /*6690*/  IMAD.MOV R2, RZ, RZ, -R0 ;  /* 0x000000ffff027224 */ /* 0x000fe200078e0a00 */
[----:B------:R-:W-:Y:S01]  /*66a0*/  LOP3.LUT R3, R10, R3, RZ, 0xc0, !PT ;  /* 0x000000030a037212 */ /* 0x000fe200078ec0ff */
[----:B------:R-:W-:Y:S02]  /*66b0*/  IMAD R19, R24, R0, R19 ;  /* 0x0000000018137224 */ /* 0x000fe400078e0213 */
[----:B0-----:R-:W-:-:S04]  /*66c0*/  IMAD R0, R2, R25, R13 ;  /* 0x0000001902007224 */ /* 0x001fc800078e020d */
[----:B------:R-:W-:Y:S01]  /*66d0*/  IMAD R2, R0, R14, R3 ;  /* 0x0000000e00027224 */ /* 0x000fe200078e0203 */
[----:B----4-:R-:W-:Y:S01]  /*66e0*/  ISETP.NE.AND P0, PT, R4, 0x1, PT ;  /* 0x000000010400780c */ /* 0x010fe20003f05270 */
[----:B------:R-:W-:-:S05]  /*66f0*/  IMAD.MOV.U32 R4, RZ, RZ, 0x1 ;  /* 0x00000001ff047424 */ /* 0x000fca00078e00ff */
[----:B------:R-:W-:-:S07]  /*6700*/  PRMT R0, R4, 0x7610, R0 ;  /* 0x0000761004007816 */ /* 0x000fce0000000000 */
[----:B------:R-:W-:-:S04]  /*6710*/  @P0 IMAD R22, R15, R12, R20 ;  /* 0x0000000c0f160224 */ /* 0x000fc800078e0214 */
[----:B------:R-:W-:-:S05]  /*6720*/  IMAD R19, R19, R28, R22 ;  /* 0x0000001c13137224 */ /* 0x000fca00078e0216 */
[----:B------:R-:W-:Y:S02]  /*6730*/  SEL R22, R2, R19, !P0 ;  /* 0x0000001302167207 */ /* 0x000fe40004000000 */
[----:B------:R-:W-:Y:S01]  /*6740*/  SEL R19, R19, R2, !P0 ;  /* 0x0000000213137207 */ /* 0x000fe20004000000 */
[----:B------:R-:W-:-:S07]  /*6750*/  IMAD.MOV.U32 R2, RZ, RZ, R11 ;  /* 0x000000ffff027224 */ /* 0x000fce00078e000b */
.L_x_160:
[----:B------:R-:W-:Y:S02]  /*6760*/  LOP3.LUT P0, RZ, R0, 0xff, RZ, 0xc0, !PT ;  /* 0x000000ff00ff7812 */ /* 0x000fe4000780c0ff */
[----:B------:R-:W-:-:S11]  /*6770*/  LOP3.LUT R101, R101, 0x1, RZ, 0x3c, !PT ;  /* 0x0000000165657812 */ /* 0x000fd600078e3cff */
[----:B------:R-:W-:Y:S05]  /*6780*/  @P0 BRA `(.L_x_163) ;  /* 0xffffffac00c40947 */ /* 0x000fea000383ffff */
[----:B------:R-:W-:Y:S05]  /*6790*/  EXIT ;  /* 0x000000000000794d */ /* 0x000fea0003800000 */
.L_x_14:
[----:B------:R-:W-:-:S08]  /*67a0*/  ISETP.NE.AND P0, PT, R0, RZ, PT ;  /* 0x000000ff0000720c */ /* 0x000fd00003f05270 */
[----:B0-----:R-:W0:-:S00]  /*67b0*/  USETMAXREG.DEALLOC.CTAPOOL 0x28 ;  /* 0x00000028000079c8 */ /* 0x001e0000080e0500 */
[----:B------:R-:W-:Y:S05]  /*67c0*/  @P0 EXIT ;  /* 0x000000000000094d */ /* 0x000fea0003800000 */
[----:B0-----:R-:W-:Y:S01]  /*67d0*/  LOP3.LUT P0, RZ, R8, 0xff, RZ, 0xc0, !PT ;  /* 0x000000ff08ff7812 */ /* 0x001fe2000780c0ff */
[----:B------:R-:W-:Y:S02]  /*67e0*/  IMAD.MOV.U32 R0, RZ, RZ, 0x1 ;  /* 0x00000001ff007424 */ /* 0x000fe400078e00ff */
[----:B------:R-:W-:-:S10]  /*67f0*/  IMAD.MOV.U32 R7, RZ, RZ, RZ ;  /* 0x000000ffff077224 */ /* 0x000fd400078e00ff */
[----:B------:R-:W-:Y:S05]  /*6800*/  @!P0 BRA `(.L_x_164) ;  /* 0x0000000c003c8947 */ /* 0x000fea0003800000 */
[----:B------:R-:W-:Y:S01]  /*6810*/  LOP3.LUT P0, RZ, R4, 0x1f, RZ, 0xc0, !PT ;  /* 0x0000001f04ff7812 */ /* 0x000fe2000780c0ff */
[----:B------:R-:W-:Y:S01]  /*6820*/  ULDC UR5, c[0x0][0x658] ;  /* 0x0001960000057ab9 */ /* 0x000fe20000000800 */
[----:B------:R-:W-:Y:S01]  /*6830*/  UMOV UR6, 0xffffffff ;  /* 0xffffffff00067882 */ /* 0x000fe20000000000 */
[----:B------:R-:W-:Y:S01]  /*6840*/  BSSY B0, `(.L_x_164) ;  /* 0x00000cb000007945 */ /* 0x000fe20003800000 */
[----:B------:R-:W-:Y:S01]  /*6850*/  USHF.L.U32 UR6, UR6, UR5, URZ ;  /* 0x0000000506067299 */ /* 0x000fe2000800063f */
[C---:B------:R-:W-:Y:S01]  /*6860*/  ISETP.NE.AND P2, PT, R3.reuse, RZ, PT ;  /* 0x000000ff0300720c */ /* 0x040fe20003f45270 */
[----:B------:R-:W-:Y:S01]  /*6870*/  IMAD.MOV.U32 R8, RZ, RZ, 0x1 ;  /* 0x00000001ff087424 */ /* 0x000fe200078e00ff */
[----:B------:R-:W-:Y:S01]  /*6880*/  ISETP.NE.OR P0, PT, R3, RZ, !P0 ;  /* 0x000000ff0300720c */ /* 0x000fe20004705670 */
[----:B------:R-:W-:Y:S01]  /*6890*/  IMAD.MOV.U32 R0, RZ, RZ, 0x1 ;  /* 0x00000001ff007424 */ /* 0x000fe200078e00ff */
[----:B------:R-:W-:Y:S01]  /*68a0*/  LOP3.LUT R6, R16, 0x2, RZ, 0xfc, !PT ;  /* 0x0000000210067812 */ /* 0x000fe200078efcff */
[----:B------:R-:W-:Y:S01]  /*68b0*/  IMAD.MOV.U32 R7, RZ, RZ, RZ ;  /* 0x000000ffff077224 */ /* 0x000fe200078e00ff */
[----:B------:R-:W-:Y:S01]  /*68c0*/  ULDC UR4, c[0x0][0x600] ;  /* 0x0001800000047ab9 */ /* 0x000fe20000000800 */
[----:B------:R-:W-:Y:S01]  /*68d0*/  UMOV UR7, 0x1 ;  /* 0x0000000100077882 */ /* 0x000fe20000000000 */
[----:B------:R-:W-:-:S02]  /*68e0*/  UIADD3 UR21, UR40, 0x1, URZ ;  /* 0x0000000128157890 */ /* 0x000fc4000fffe03f */
[----:B------:R-:W-:Y:S02]  /*68f0*/  UIADD3 UR13, UR4, -0x1, URZ ;  /* 0xffffffff040d7890 */ /* 0x000fe4000fffe03f */
[----:B------:R-:W-:Y:S02]  /*6900*/  USHF.L.U32 UR15, UR7, UR5, URZ ;  /* 0x00000005070f7299 */ /* 0x000fe4000800063f */
[----:B------:R-:W-:Y:S01]  /*6910*/  ULOP3.LUT UR14, URZ, UR6, URZ, 0x33, !UPT ;  /* 0x000000063f0e7292 */ /* 0x000fe2000f8e333f */
[----:B------:R-:W-:-:S11]  /*6920*/  ULDC.64 UR22, c[0x0][0x198] ;  /* 0x0000660000167ab9 */ /* 0x000fd60000000a00 */
.L_x_176:
[----:B------:R-:W-:-:S03]  /*6930*/  UMOV UR4, 0xffffffff ;  /* 0xffffffff00047882 */ /* 0x000fc60000000000 */
[----:B------:R-:W-:Y:S05]  /*6940*/  BRA.DIV UR4, `(.L_x_165) ;  /* 0x0000001604f87947 */ /* 0x000fea000b800000 */
[----:B------:R-:W-:-:S13]  /*6950*/  ELECT P6, URZ, PT ;  /* 0x00000000003f782f */ /* 0x000fda00038c0000 */
.L_x_203:
[----:B------:R-:W-:Y:S04]  /*6960*/  BSSY B1, `(.L_x_166) ;  /* 0x0000040000017945 */ /* 0x000fe80003800000 */
[----:B------:R-:W-:Y:S05]  /*6970*/  @!P6 BRA `(.L_x_167) ;  /* 0x0000000000f8e947 */ /* 0x000fea0003800000 */
[----:B------:R-:W0:Y:S02]  /*6980*/  LDC R3, c[0x0][0x28c] ;  /* 0x0000a300ff037b82 */ /* 0x000e240000000800 */
[----:B0-----:R-:W-:-:S13]  /*6990*/  ISETP.GE.AND P1, PT, R3, 0x1, PT ;  /* 0x000000010300780c */ /* 0x001fda0003f26270 */
[----:B------:R-:W-:Y:S05]  /*69a0*/  @!P1 BRA `(.L_x_167) ;  /* 0x0000000000ec9947 */ /* 0x000fea0003800000 */
[----:B------:R-:W-:Y:S02]  /*69b0*/  IMAD.SHL.U32 R22, R22, 0x80, RZ ;  /* 0x0000008016167824 */ /* 0x000fe400078e00ff */
[----:B------:R-:W-:Y:S02]  /*69c0*/  IMAD.SHL.U32 R19, R19, 0x40, RZ ;  /* 0x0000004013137824 */ /* 0x000fe400078e00ff */
[----:B------:R-:W-:Y:S02]  /*69d0*/  IMAD.MOV.U32 R12, RZ, RZ, RZ ;  /* 0x000000ffff0c7224 */ /* 0x000fe400078e00ff */
[----:B------:R-:W-:Y:S02]  /*69e0*/  IMAD.U32 R13, RZ, RZ, UR21 ;  /* 0x00000015ff0d7e24 */ /* 0x000fe4000f8e00ff */
[----:B------:R-:W-:Y:S02]  /*69f0*/  IMAD.MOV.U32 R3, RZ, RZ, R0 ;  /* 0x000000ffff037224 */ /* 0x000fe400078e0000 */
[----:B------:R-:W-:-:S02]  /*6a00*/  IMAD.MOV.U32 R4, RZ, RZ, R7 ;  /* 0x000000ffff047224 */ /* 0x000fc400078e0007 */
[----:B------:R-:W-:-:S07]  /*6a10*/  VIADD R14, R22, 0x40 ;  /* 0x00000040160e7836 */ /* 0x000fce0000000000 */
.L_x_171:
[----:B------:R-:W0:Y:S01]  /*6a20*/  S2R R10, SR_CgaCtaId ;  /* 0x00000000000a7919 */ /* 0x000e220000008800 */
[----:B------:R-:W-:Y:S01]  /*6a30*/  MOV R5, 0x400 ;  /* 0x0000040000057802 */ /* 0x000fe20000000f00 */
[----:B------:R-:W1:Y:S03]  /*6a40*/  @!P2 LDC R9, c[0x0][0x500] ;  /* 0x00014000ff09ab82 */ /* 0x000e660000000800 */
[----:B0-----:R-:W-:Y:S02]  /*6a50*/  LEA R11, R10, R5, 0x18 ;  /* 0x000000050a0b7211 */ /* 0x001fe400078ec0ff */
[----:B------:R-:W-:-:S03]  /*6a60*/  SHF.L.U32 R5, R3, 0x1f, RZ ;  /* 0x0000001f03057819 */ /* 0x000fc600000006ff */
[----:B------:R-:W-:-:S04]  /*6a70*/  IMAD R10, R4, 0x8, R11 ;  /* 0x00000008040a7824 */ /* 0x000fc800078e020b */
[----:B------:R-:W0:Y:S02]  /*6a80*/  SYNCS.PHASECHK.TRANS64.TRYWAIT P1, [R10+URZ+0x90], R5 ;  /* 0x000090050a0075a7 */ /* 0x000e24000802017f */
[----:B01----:R-:W-:Y:S05]  /*6a90*/  @!P1 BRA `(.L_x_168) ;  /* 0x0000001400c49947 */ /* 0x003fea0003800000 */
.L_x_204:
[----:B0-----:R-:W-:Y:S01]  /*6aa0*/  PRMT R5, R6, 0x9910, RZ ;  /* 0x0000991006057816 */ /* 0x001fe200000000ff */
[----:B------:R0:W-:Y:S03]  /*6ab0*/  @!P2 SYNCS.ARRIVE.TRANS64 RZ, [R10+URZ], R9 ;  /* 0x000000090affa9a7 */ /* 0x0001e6000800003f */
[----:B------:R-:W-:-:S13]  /*6ac0*/  ISETP.NE.AND P1, PT, R5, 0x2, PT ;  /* 0x000000020500780c */ /* 0x000fda0003f25270 */
[----:B0-----:R-:W-:Y:S05]  /*6ad0*/  @P1 BRA `(.L_x_169) ;  /* 0x0000000000041947 */ /* 0x001fea0003800000 */
[----:B------:R-:W-:Y:S01]  /*6ae0*/  BPT.TRAP 0x1 ;  /* 0x000000040000795c */ /* 0x000fe20000300000 */
.L_x_169:
[----:B------:R-:W-:Y:S05]  /*6af0*/  @P0 BRA `(.L_x_170) ;  /* 0x0000000000040947 */ /* 0x000fea0003800000 */
[----:B------:R-:W-:Y:S01]  /*6b00*/  BPT.TRAP 0x1 ;  /* 0x000000040000795c */ /* 0x000fe20000300000 */
.L_x_170:
[--C-:B------:R-:W-:Y:S01]  /*6b10*/  IMAD R5, R4, 0x1000, R11.reuse ;  /* 0x0000100004057824 */ /* 0x100fe200078e020b */
[----:B------:R-:W-:Y:S01]  /*6b20*/  R2UR UR27, R12 ;  /* 0x000000000c1b72ca */ /* 0x000fe200000e0000 */
[----:B------:R-:W-:Y:S01]  /*6b30*/  IMAD R11, R4, 0x2000, R11 ;  /* 0x00002000040b7824 */ /* 0x000fe200078e020b */
[----:B------:R-:W-:Y:S01]  /*6b40*/  R2UR UR9, R10 ;  /* 0x000000000a0972ca */ /* 0x000fe200000e0000 */
[----:B------:R-:W-:Y:S01]  /*6b50*/  VIADD R13, R13, 0xffffffff ;  /* 0xffffffff0d0d7836 */ /* 0x000fe20000000000 */
[----:B------:R-:W-:Y:S01]  /*6b60*/  R2UR UR8, R5 ;  /* 0x00000000050872ca */ /* 0x000fe200000e0000 */
[----:B------:R-:W-:Y:S01]  /*6b70*/  UIADD3 UR4, UP0, UR22, 0xf0, URZ ;  /* 0x000000f016047890 */ /* 0x000fe2000ff1e03f */
[----:B------:R-:W-:Y:S01]  /*6b80*/  R2UR UR16, R11 ;  /* 0x000000000b1072ca */ /* 0x000fe200000e0000 */
[----:B------:R-:W-:Y:S01]  /*6b90*/  UIADD3 UR30, UP1, UR22, 0x1f0, URZ ;  /* 0x000001f0161e7890 */ /* 0x000fe2000ff3e03f */
[----:B------:R-:W-:Y:S01]  /*6ba0*/  R2UR UR12, R2 ;  /* 0x00000000020c72ca */ /* 0x000fe200000e0000 */
[----:B------:R-:W-:Y:S01]  /*6bb0*/  UIADD3.X UR5, URZ, UR23, URZ, UP0, !UPT ;  /* 0x000000173f057290 */ /* 0x000fe200087fe43f */
[----:B------:R-:W-:Y:S01]  /*6bc0*/  R2UR UR11, R19 ;  /* 0x00000000130b72ca */ /* 0x000fe200000e0000 */
[----:B------:R-:W-:Y:S01]  /*6bd0*/  UIADD3.X UR31, URZ, UR23, URZ, UP1, !UPT ;  /* 0x000000173f1f7290 */ /* 0x000fe20008ffe43f */
[----:B------:R-:W-:Y:S01]  /*6be0*/  R2UR UR26, R22 ;  /* 0x00000000161a72ca */ /* 0x000fe200000e0000 */
[----:B------:R-:W-:Y:S01]  /*6bf0*/  VIADD R4, R4, 0x1 ;  /* 0x0000000104047836 */ /* 0x000fe20000000000 */
[----:B------:R-:W-:Y:S01]  /*6c00*/  R2UR UR18, R14 ;  /* 0x000000000e1272ca */ /* 0x000fe200000e0000 */
[----:B------:R-:W-:Y:S01]  /*6c10*/  UMOV UR6, 0x0 ;  /* 0x0000000000067882 */ /* 0x000fe20000000000 */
[----:B------:R-:W-:Y:S01]  /*6c20*/  ISETP.GT.AND P3, PT, R13, 0x1, PT ;  /* 0x000000010d00780c */ /* 0x000fe20003f64270 */
[----:B------:R-:W-:Y:S01]  /*6c30*/  UIADD3 UR8, UR8, 0x200, URZ ;  /* 0x0000020008087890 */ /* 0x000fe2000fffe03f */
[----:B------:R-:W-:Y:S01]  /*6c40*/  ISETP.NE.AND P1, PT, R4, 0x12, PT ;  /* 0x000000120400780c */ /* 0x000fe20003f25270 */
[----:B------:R-:W-:Y:S01]  /*6c50*/  UIADD3 UR24, UR16, 0x12200, URZ ;  /* 0x0001220010187890 */ /* 0x000fe2000fffe03f */
[----:B------:R-:W-:Y:S01]  /*6c60*/  VIADD R12, R12, 0x20 ;  /* 0x000000200c0c7836 */ /* 0x000fe20000000000 */
[----:B------:R-:W-:Y:S01]  /*6c70*/  UIADD3 UR16, UR16, 0x13200, URZ ;  /* 0x0001320010107890 */ /* 0x000fe2000fffe03f */
[----:B------:R-:W-:Y:S01]  /*6c80*/  SEL R10, RZ, 0x1, P1 ;  /* 0x00000001ff0a7807 */ /* 0x000fe20000800000 */
[----:B------:R-:W-:Y:S01]  /*6c90*/  UMOV UR7, 0x10000000 ;  /* 0x1000000000077882 */ /* 0x000fe20000000000 */
[----:B------:R-:W-:Y:S01]  /*6ca0*/  UMOV UR10, UR27 ;  /* 0x0000001b000a7c82 */ /* 0x000fe20008000000 */
[----:B------:R-:W-:Y:S01]  /*6cb0*/  UMOV UR25, UR9 ;  /* 0x0000000900197c82 */ /* 0x000fe20008000000 */
[----:B------:R-:W-:Y:S01]  /*6cc0*/  UMOV UR28, UR12 ;  /* 0x0000000c001c7c82 */ /* 0x000fe20008000000 */
[----:B------:R-:W-:Y:S01]  /*6cd0*/  UMOV UR17, UR9 ;  /* 0x0000000900117c82 */ /* 0x000fe20008000000 */
[----:B------:R-:W-:Y:S01]  /*6ce0*/  UMOV UR19, UR27 ;  /* 0x0000001b00137c82 */ /* 0x000fe20008000000 */
[----:B------:R0:W-:Y:S01]  /*6cf0*/  UTMALDG.3D [UR8], [UR4], desc[UR6] ;  /* 0x00000608040075b4 */ /* 0x0001e20008011000 */
[----:B------:R-:W-:Y:S01]  /*6d00*/  UMOV UR20, UR12 ;  /* 0x0000000c00147c82 */ /* 0x000fe20008000000 */
[----:B------:R-:W-:-:S02]  /*6d10*/  LOP3.LUT R3, R3, R10, RZ, 0x3c, !PT ;  /* 0x0000000a03037212 */ /* 0x000fc400078e3cff */
[----:B------:R-:W-:Y:S01]  /*6d20*/  SEL R4, R4, RZ, P1 ;  /* 0x000000ff04047207 */ /* 0x000fe20000800000 */
[----:B------:R0:W-:Y:S01]  /*6d30*/  UTMALDG.3D [UR24], [UR30], desc[UR6] ;  /* 0x000006181e0075b4 */ /* 0x0001e20008011000 */
[----:B------:R0:W-:Y:S02]  /*6d40*/  UTMALDG.3D [UR16], [UR30], desc[UR6] ;  /* 0x000006101e0075b4 */ /* 0x0001e40008011000 */
[----:B0-----:R-:W-:Y:S05]  /*6d50*/  @P3 BRA `(.L_x_171) ;  /* 0xfffffffc00303947 */ /* 0x001fea000383ffff */
.L_x_167:
[----:B------:R-:W-:Y:S05]  /*6d60*/  BSYNC B1 ;  /* 0x0000000000017941 */ /* 0x000fea0003800000 */
.L_x_166:
[----:B------:R-:W2:Y:S01]  /*6d70*/  LDL.64 R10, [R1] ;  /* 0x00000000010a7983 */ /* 0x000ea20000100a00 */
[----:B------:R-:W-:Y:S01]  /*6d80*/  LOP3.LUT P4, RZ, R8, 0xff, RZ, 0xc0, !PT ;  /* 0x000000ff08ff7812 */ /* 0x000fe2000788c0ff */
[----:B------:R-:W-:Y:S01]  /*6d90*/  VIADD R4, R7, UR40 ;  /* 0x0000002807047c36 */ /* 0x000fe20008000000 */
[----:B------:R-:W-:Y:S01]  /*6da0*/  ULDC.64 UR4, c[0x0][0x650] ;  /* 0x0001940000047ab9 */ /* 0x000fe20000000a00 */
[----:B------:R-:W-:Y:S01]  /*6db0*/  IMAD.U32 R7, RZ, RZ, UR40 ;  /* 0x00000028ff077e24 */ /* 0x000fe2000f8e00ff */
[----:B------:R-:W-:Y:S01]  /*6dc0*/  UISETP.GE.U32.AND UP0, UPT, UR40, 0x12, UPT ;  /* 0x000000122800788c */ /* 0x000fe2000bf06070 */
[----:B------:R-:W-:Y:S01]  /*6dd0*/  BSSY B1, `(.L_x_172) ;  /* 0x000006f000017945 */ /* 0x000fe20003800000 */
[----:B------:R-:W-:Y:S01]  /*6de0*/  ISETP.GT.U32.AND P1, PT, R4, 0x11, PT ;  /* 0x000000110400780c */ /* 0x000fe20003f24070 */
[----:B------:R-:W-:Y:S01]  /*6df0*/  IMAD.MOV.U32 R19, RZ, RZ, -0x1 ;  /* 0xffffffffff137424 */ /* 0x000fe200078e00ff */
[----:B------:R-:W-:Y:S01]  /*6e00*/  PRMT R8, RZ, 0x7610, R8 ;  /* 0x00007610ff087816 */ /* 0x000fe20000000008 */
[----:B------:R-:W-:Y:S01]  /*6e10*/  IMAD.MOV.U32 R22, RZ, RZ, -0x1 ;  /* 0xffffffffff167424 */ /* 0x000fe200078e00ff */
[----:B------:R-:W-:-:S02]  /*6e20*/  ISETP.LT.U32.AND P1, PT, R7, 0x12, P1 ;  /* 0x000000120700780c */ /* 0x000fc40000f21070 */
[----:B------:R-:W-:Y:S01]  /*6e30*/  PLOP3.LUT P3, PT, PT, PT, UP0, 0x80, 0x0 ;  /* 0x000000000000781c */ /* 0x000fe20003f6f008 */
[----:B------:R-:W0:Y:S01]  /*6e40*/  @P4 S2R R3, SR_CgaCtaId ;  /* 0x0000000000034919 */ /* 0x000e220000008800 */
[----:B------:R-:W-:-:S04]  /*6e50*/  @P4 MOV R2, 0x400 ;  /* 0x0000040000024802 */ /* 0x000fc80000000f00 */
[----:B0-----:R-:W-:Y:S01]  /*6e60*/  @P4 LEA R5, R3, R2, 0x18 ;  /* 0x0000000203054211 */ /* 0x001fe200078ec0ff */
[----:B------:R-:W-:-:S03]  /*6e70*/  IMAD.WIDE.U32 R2, R4, 0x38e38e39, RZ ;  /* 0x38e38e3904027825 */ /* 0x000fc600078e00ff */
[----:B------:R0:W-:Y:S01]  /*6e80*/  @P4 SYNCS.ARRIVE.TRANS64.A1T0 RZ, [R5+URZ+0x158], RZ ;  /* 0x000158ff05ff49a7 */ /* 0x0001e2000810003f */
[----:B------:R-:W-:Y:S01]  /*6e90*/  IMAD.MOV.U32 R2, RZ, RZ, -0x1 ;  /* 0xffffffffff027424 */ /* 0x000fe200078e00ff */
[----:B0-----:R-:W-:Y:S02]  /*6ea0*/  SHF.R.U32.HI R5, RZ, 0x2, R3 ;  /* 0x00000002ff057819 */ /* 0x001fe40000011603 */
[----:B------:R-:W-:-:S03]  /*6eb0*/  SEL R3, RZ, 0x1, !P1 ;  /* 0x00000001ff037807 */ /* 0x000fc60004800000 */
[----:B------:R-:W-:Y:S01]  /*6ec0*/  IMAD R7, R5, -0x12, R4 ;  /* 0xffffffee05077824 */ /* 0x000fe200078e0204 */
[----:B------:R-:W-:Y:S02]  /*6ed0*/  LOP3.LUT R0, R0, R3, RZ, 0x3c, !PT ;  /* 0x0000000300007212 */ /* 0x000fe400078e3cff */
[----:B------:R-:W-:Y:S02]  /*6ee0*/  PRMT R3, RZ, 0x7610, R3 ;  /* 0x00007610ff037816 */ /* 0x000fe40000000003 */
[----:B------:R-:W-:Y:S02]  /*6ef0*/  @P3 LOP3.LUT R0, R0, 0x1, R5, 0x78, !PT ;  /* 0x0000000100003812 */ /* 0x000fe400078e7805 */
[----:B--2---:R-:W-:-:S04]  /*6f00*/  IADD3 R18, P4, R18, R10, RZ ;  /* 0x0000000a12127210 */ /* 0x004fc80007f9e0ff */
[----:B------:R-:W-:Y:S01]  /*6f10*/  ISETP.GE.U32.AND P1, PT, R18, UR4, PT ;  /* 0x0000000412007c0c */ /* 0x000fe2000bf26070 */
[----:B------:R-:W-:-:S05]  /*6f20*/  IMAD.X R17, R17, 0x1, R23, P4 ;  /* 0x0000000111117824 */ /* 0x000fca00020e0617 */
[----:B------:R-:W-:-:S13]  /*6f30*/  ISETP.GE.U32.AND.EX P1, PT, R17, UR5, PT, P1 ;  /* 0x0000000511007c0c */ /* 0x000fda000bf26110 */
[----:B------:R-:W-:Y:S05]  /*6f40*/  @P1 BRA `(.L_x_173) ;  /* 0x00000004005c1947 */ /* 0x000fea0003800000 */
[----:B------:R-:W0:Y:S01]  /*6f50*/  S2R R11, SR_CTAID.X ;  /* 0x00000000000b7919 */ /* 0x000e220000002500 */
[----:B------:R-:W-:Y:S01]  /*6f60*/  ULDC.64 UR4, c[0x0][0x628] ;  /* 0x00018a0000047ab9 */ /* 0x000fe20000000a00 */
[----:B------:R-:W1:Y:S01]  /*6f70*/  LDC R12, c[0x0][0x144] ;  /* 0x00005100ff0c7b82 */ /* 0x000e620000000800 */
[----:B------:R-:W-:Y:S01]  /*6f80*/  ISETP.NE.U32.AND P1, PT, RZ, UR4, PT ;  /* 0x00000004ff007c0c */ /* 0x000fe2000bf25070 */
[----:B------:R-:W2:Y:S01]  /*6f90*/  S2R R9, SR_CTAID.Y ;  /* 0x0000000000097919 */ /* 0x000ea20000002600 */
[----:B------:R-:W-:Y:S01]  /*6fa0*/  ULDC UR6, c[0x0][0x150] ;  /* 0x0000540000067ab9 */ /* 0x000fe20000000800 */
[----:B------:R-:W-:Y:S01]  /*6fb0*/  ULDC UR7, c[0x0][0x630] ;  /* 0x00018c0000077ab9 */ /* 0x000fe20000000800 */
[----:B------:R-:W-:Y:S01]  /*6fc0*/  ISETP.NE.AND.EX P1, PT, RZ, UR5, PT, P1 ;  /* 0x00000005ff007c0c */ /* 0x000fe2000bf25310 */
[----:B------:R-:W-:Y:S01]  /*6fd0*/  IMAD.MOV.U32 R2, RZ, RZ, R18 ;  /* 0x000000ffff027224 */ /* 0x000fe200078e0012 */
[----:B0-----:R-:W-:-:S05]  /*6fe0*/  I2FP.F32.U32 R3, R11 ;  /* 0x0000000b00037245 */ /* 0x001fca0000201000 */
[----:B------:R-:W-:Y:S01]  /*6ff0*/  FMUL R14, R3, UR6 ;  /* 0x00000006030e7c20 */ /* 0x000fe20008400000 */
[----:B------:R-:W-:-:S05]  /*7000*/  IMAD.MOV.U32 R3, RZ, RZ, R17 ;  /* 0x000000ffff037224 */ /* 0x000fca00078e0011 */
[----:B--2---:R-:W-:Y:S05]  /*7010*/  @!P1 BRA `(.L_x_174) ;  /* 0x0000000000289947 */ /* 0x004fea0003800000 */
[----:B------:R-:W-:Y:S02]  /*7020*/  ULDC UR6, c[0x0][0x634] ;  /* 0x00018d0000067ab9 */ /* 0x000fe40000000800 */
[----:B------:R-:W-:-:S05]  /*7030*/  IADD3 R3, P1, R18, UR6, RZ ;  /* 0x0000000612037c10 */ /* 0x000fca000ff3e0ff */
[----:B------:R-:W-:-:S04]  /*7040*/  IMAD.X R13, RZ, RZ, R17, P1 ;  /* 0x000000ffff0d7224 */ /* 0x000fc800008e0611 */
[----:B------:R-:W-:-:S04]  /*7050*/  IMAD.WIDE.U32 R4, R13, UR4, RZ ;  /* 0x000000040d047c25 */ /* 0x000fc8000f8e00ff */
[----:B------:R-:W-:-:S04]  /*7060*/  IMAD.WIDE.U32 R4, P1, R3, UR5, R4 ;  /* 0x0000000503047c25 */ /* 0x000fc8000f820004 */
[----:B------:R-:W-:-:S04]  /*7070*/  IMAD.WIDE.U32 R2, R3, UR4, RZ ;  /* 0x0000000403027c25 */ /* 0x000fc8000f8e00ff */
[----:B------:R-:W-:Y:S01]  /*7080*/  IMAD.MOV.U32 R2, RZ, RZ, R5 ;  /* 0x000000ffff027224 */ /* 0x000fe200078e0005 */
[----:B------:R-:W-:Y:S01]  /*7090*/  IADD3 RZ, P3, R3, R4, RZ ;  /* 0x0000000403ff7210 */ /* 0x000fe20007f7e0ff */
[----:B------:R-:W-:-:S04]  /*70a0*/  IMAD.X R3, RZ, RZ, RZ, P1 ;  /* 0x000000ffff037224 */ /* 0x000fc800008e06ff */
[----:B------:R-:W-:-:S08]  /*70b0*/  IMAD.WIDE.U32.X R2, R13, UR5, R2, P3 ;  /* 0x000000050d027c25 */ /* 0x000fd000098e0402 */
.L_x_174:
[--C-:B------:R-:W-:Y:S01]  /*70c0*/  SHF.R.U64 R10, R2, UR7, R3.reuse ;  /* 0x00000007020a7c19 */ /* 0x100fe20008001203 */
[----:B------:R-:W0:Y:S01]  /*70d0*/  F2I.U32.TRUNC.NTZ R14, R14 ;  /* 0x0000000e000e7305 */ /* 0x000e22000020f000 */
[----:B------:R-:W-:Y:S01]  /*70e0*/  SHF.R.U32.HI R2, RZ, UR7, R3 ;  /* 0x00000007ff027c19 */ /* 0x000fe20008011603 */
[----:B------:R-:W-:Y:S01]  /*70f0*/  ULDC.64 UR4, c[0x0][0x620] ;  /* 0x0001880000047ab9 */ /* 0x000fe20000000a00 */
[----:B------:R-:W-:Y:S01]  /*7100*/  IADD3 R5, P1, RZ, -R10, RZ ;  /* 0x8000000aff057210 */ /* 0x000fe20007f3e0ff */
[----:B------:R-:W-:Y:S01]  /*7110*/  IMAD.MOV.U32 R3, RZ, RZ, R17 ;  /* 0x000000ffff037224 */ /* 0x000fe200078e0011 */
[----:B------:R-:W-:-:S03]  /*7120*/  ULDC.64 UR6, c[0x0][0x640] ;  /* 0x0001900000067ab9 */ /* 0x000fc60000000a00 */
[----:B------:R-:W-:Y:S01]  /*7130*/  IMAD.X R2, RZ, RZ, ~R2, P1 ;  /* 0x000000ffff027224 */ /* 0x000fe200008e0e02 */
[----:B------:R-:W-:-:S03]  /*7140*/  ISETP.NE.U32.AND P1, PT, RZ, UR6, PT ;  /* 0x00000006ff007c0c */ /* 0x000fc6000bf25070 */
[----:B------:R-:W-:Y:S01]  /*7150*/  IMAD R4, R2, UR4, RZ ;  /* 0x0000000402047c24 */ /* 0x000fe2000f8e02ff */
[----:B------:R-:W-:Y:S01]  /*7160*/  ISETP.NE.AND.EX P1, PT, RZ, UR7, PT, P1 ;  /* 0x00000007ff007c0c */ /* 0x000fe2000bf25310 */
[----:B------:R-:W-:-:S04]  /*7170*/  IMAD.MOV.U32 R2, RZ, RZ, R18 ;  /* 0x000000ffff027224 */ /* 0x000fc800078e0012 */
[----:B------:R-:W-:Y:S01]  /*7180*/  IMAD.WIDE.U32 R2, R5, UR4, R2 ;  /* 0x0000000405027c25 */ /* 0x000fe2000f8e0002 */
[----:B------:R-:W-:-:S03]  /*7190*/  ULDC UR4, c[0x0][0x618] ;  /* 0x0001860000047ab9 */ /* 0x000fc60000000800 */
[----:B------:R-:W-:Y:S01]  /*71a0*/  IMAD R5, R5, UR5, R4 ;  /* 0x0000000505057c24 */ /* 0x000fe2000f8e0204 */
[----:B------:R-:W-:Y:S01]  /*71b0*/  ULDC UR5, c[0x0][0x154] ;  /* 0x0000550000057ab9 */ /* 0x000fe20000000800 */
[----:B0-----:R-:W-:Y:S02]  /*71c0*/  IMAD.MOV R4, RZ, RZ, -R14 ;  /* 0x000000ffff047224 */ /* 0x001fe400078e0a0e */
[----:B------:R-:W0:Y:S01]  /*71d0*/  LDC R14, c[0x0][0x148] ;  /* 0x00005200ff0e7b82 */ /* 0x000e220000000800 */
[----:B------:R-:W-:Y:S02]  /*71e0*/  IMAD.IADD R3, R3, 0x1, R5 ;  /* 0x0000000103037824 */ /* 0x000fe400078e0205 */
[----:B-1----:R-:W-:Y:S01]  /*71f0*/  IMAD R11, R12, R4, R11 ;  /* 0x000000040c0b7224 */ /* 0x002fe200078e020b */
[----:B------:R-:W-:Y:S02]  /*7200*/  I2FP.F32.U32 R4, R9 ;  /* 0x0000000900047245 */ /* 0x000fe40000201000 */
[----:B------:R-:W-:-:S02]  /*7210*/  SHF.R.U64 R12, R2, UR4, R3 ;  /* 0x00000004020c7c19 */ /* 0x000fc40008001203 */
[----:B------:R-:W-:Y:S01]  /*7220*/  SHF.R.U32.HI R3, RZ, UR4, R3 ;  /* 0x00000004ff037c19 */ /* 0x000fe20008011603 */
[----:B------:R-:W-:Y:S01]  /*7230*/  FMUL R4, R4, UR5 ;  /* 0x0000000504047c20 */ /* 0x000fe20008400000 */
[----:B------:R-:W-:Y:S02]  /*7240*/  ULDC UR4, c[0x0][0x608] ;  /* 0x0001820000047ab9 */ /* 0x000fe40000000800 */
[--C-:B------:R-:W-:Y:S01]  /*7250*/  SHF.R.U64 R15, R12, UR4, R3.reuse ;  /* 0x000000040c0f7c19 */ /* 0x100fe20008001203 */
[----:B------:R1:W2:Y:S01]  /*7260*/  F2I.U32.TRUNC.NTZ R20, R4 ;  /* 0x0000000400147305 */ /* 0x0002a2000020f000 */
[----:B------:R-:W-:Y:S01]  /*7270*/  SHF.R.U32.HI R2, RZ, UR4, R3 ;  /* 0x00000004ff027c19 */ /* 0x000fe20008011603 */
[----:B------:R-:W-:-:S03]  /*7280*/  ULDC UR4, c[0x0][0x658] ;  /* 0x0001960000047ab9 */ /* 0x000fc60000000800 */
[--C-:B------:R-:W-:Y:S02]  /*7290*/  SHF.R.U64 R13, R15, UR4, R2.reuse ;  /* 0x000000040f0d7c19 */ /* 0x100fe40008001202 */
[----:B------:R-:W-:-:S03]  /*72a0*/  SHF.R.U32.HI R19, RZ, UR4, R2 ;  /* 0x00000004ff137c19 */ /* 0x000fc60008011602 */
[----:B------:R-:W-:Y:S02]  /*72b0*/  IMAD.MOV.U32 R2, RZ, RZ, R13 ;  /* 0x000000ffff027224 */ /* 0x000fe400078e000d */
[----:B------:R-:W-:Y:S01]  /*72c0*/  IMAD.MOV.U32 R3, RZ, RZ, R19 ;  /* 0x000000ffff037224 */ /* 0x000fe200078e0013 */
[----:B-1----:R-:W-:Y:S06]  /*72d0*/  @!P1 BRA `(.L_x_175) ;  /* 0x0000000000289947 */ /* 0x002fec0003800000 */
        /* <DEDUP_REMOVED lines=10> */
.L_x_175:
[----:B------:R-:W1:Y:S01]  /*7380*/  LDC R4, c[0x0][0x65c] ;  /* 0x00019700ff047b82 */ /* 0x000e620000000800 */
[----:B------:R-:W-:Y:S01]  /*7390*/  ULDC UR4, c[0x0][0x648] ;  /* 0x0001920000047ab9 */ /* 0x000fe20000000800 */
[----:B------:R-:W-:Y:S01]  /*73a0*/  LOP3.LUT R15, R15, UR14, RZ, 0xc0, !PT ;  /* 0x0000000e0f0f7c12 */ /* 0x000fe2000f8ec0ff */
[----:B--2---:R-:W-:Y:S01]  /*73b0*/  IMAD.MOV R20, RZ, RZ, -R20 ;  /* 0x000000ffff147224 */ /* 0x004fe200078e0a14 */
[----:B------:R-:W-:Y:S01]  /*73c0*/  SHF.R.U64 R2, R2, UR4, R3 ;  /* 0x0000000402027c19 */ /* 0x000fe20008001203 */
[----:B------:R-:W-:Y:S01]  /*73d0*/  ULDC UR4, c[0x0][0x638] ;  /* 0x00018e0000047ab9 */ /* 0x000fe20000000800 */
[----:B------:R-:W-:Y:S01]  /*73e0*/  LOP3.LUT R12, R12, UR13, RZ, 0xc0, !PT ;  /* 0x0000000d0c0c7c12 */ /* 0x000fe2000f8ec0ff */
[----:B------:R-:W-:Y:S01]  /*73f0*/  ULDC UR5, c[0x0][0x610] ;  /* 0x0001840000057ab9 */ /* 0x000fe20000000800 */
[----:B------:R-:W-:Y:S01]  /*7400*/  IMAD.MOV.U32 R3, RZ, RZ, 0x1 ;  /* 0x00000001ff037424 */ /* 0x000fe200078e00ff */
[----:B-1----:R-:W-:Y:S01]  /*7410*/  ISETP.NE.AND P1, PT, R4, 0x1, PT ;  /* 0x000000010400780c */ /* 0x002fe20003f25270 */
[----:B------:R-:W-:-:S02]  /*7420*/  IMAD.MOV R4, RZ, RZ, -R2 ;  /* 0x000000ffff047224 */ /* 0x000fc400078e0a02 */
[----:B------:R-:W-:Y:S02]  /*7430*/  IMAD R2, R2, UR15, R15 ;  /* 0x0000000f02027c24 */ /* 0x000fe4000f8e020f */
[----:B------:R-:W-:Y:S01]  /*7440*/  IMAD R13, R4, UR4, R13 ;  /* 0x00000004040d7c24 */ /* 0x000fe2000f8e020d */
[----:B------:R-:W-:-:S07]  /*7450*/  ULDC UR4, c[0x0][0x600] ;  /* 0x0001800000047ab9 */ /* 0x000fce0000000800 */
[----:B0-----:R-:W-:-:S04]  /*7460*/  @P1 IMAD R11, R14, R20, R9 ;  /* 0x000000140e0b1224 */ /* 0x001fc800078e0209 */
[----:B------:R-:W-:Y:S02]  /*7470*/  IMAD R11, R2, UR5, R11 ;  /* 0x00000005020b7c24 */ /* 0x000fe4000f8e020b */
[----:B------:R-:W-:-:S05]  /*7480*/  IMAD R2, R13, UR4, R12 ;  /* 0x000000040d027c24 */ /* 0x000fca000f8e020c */
[----:B------:R-:W-:Y:S02]  /*7490*/  SEL R22, R2, R11, !P1 ;  /* 0x0000000b02167207 */ /* 0x000fe40004800000 */
[----:B------:R-:W-:Y:S01]  /*74a0*/  SEL R19, R11, R2, !P1 ;  /* 0x000000020b137207 */ /* 0x000fe20004800000 */
[----:B------:R-:W-:-:S07]  /*74b0*/  IMAD.MOV.U32 R2, RZ, RZ, R10 ;  /* 0x000000ffff027224 */ /* 0x000fce00078e000a */
.L_x_173:
[----:B------:R-:W-:Y:S05]  /*74c0*/  BSYNC B1 ;  /* 0x0000000000017941 */ /* 0x000fea0003800000 */
.L_x_172:
[----:B------:R-:W-:-:S13]  /*74d0*/  LOP3.LUT P1, RZ, R3, 0xff, RZ, 0xc0, !PT ;  /* 0x000000ff03ff7812 */ /* 0x000fda000782c0ff */
[----:B------:R-:W-:Y:S05]  /*74e0*/  @P1 BRA `(.L_x_176) ;  /* 0xfffffff400101947 */ /* 0x000fea000383ffff */
[----:B------:R-:W-:Y:S05]  /*74f0*/  BSYNC B0 ;  /* 0x0000000000007941 */ /* 0x000fea0003800000 */
.L_x_164:
[----:B------:R-:W-:-:S03]  /*7500*/  UMOV UR4, 0xffffffff ;  /* 0xffffffff00047882 */ /* 0x000fc60000000000 */
[----:B------:R-:W-:Y:S05]  /*7510*/  BRA.DIV UR4, `(.L_x_177) ;  /* 0x0000000e04387947 */ /* 0x000fea000b800000 */
[----:B------:R-:W-:-:S13]  /*7520*/  ELECT P6, URZ, PT ;  /* 0x00000000003f782f */ /* 0x000fda00038c0000 */
.L_x_207:
[----:B------:R-:W-:Y:S04]  /*7530*/  BSSY B0, `(.L_x_178) ;  /* 0x00000a9000007945 */ /* 0x000fe80003800000 */
[----:B------:R-:W-:Y:S05]  /*7540*/  @!P6 BRA `(.L_x_179) ;  /* 0x00000008009ce947 */ /* 0x000fea0003800000 */
[----:B------:R-:W-:-:S04]  /*7550*/  LOP3.LUT R16, R16, 0x2, RZ, 0xfc, !PT ;  /* 0x0000000210107812 */ /* 0x000fc800078efcff */
[----:B------:R-:W-:-:S13]  /*7560*/  ISETP.NE.AND P0, PT, R16, 0x3, PT ;  /* 0x000000031000780c */ /* 0x000fda0003f05270 */
[----:B------:R-:W-:Y:S05]  /*7570*/  @!P0 BRA `(.L_x_180) ;  /* 0x0000000000048947 */ /* 0x000fea0003800000 */
[----:B------:R-:W-:Y:S01]  /*7580*/  BPT.TRAP 0x1 ;  /* 0x000000040000795c */ /* 0x000fe20000300000 */
.L_x_180:
[----:B------:R-:W0:Y:S01]  /*7590*/  S2R R3, SR_CgaCtaId ;  /* 0x0000000000037919 */ /* 0x000e220000008800 */
[----:B------:R-:W-:Y:S02]  /*75a0*/  MOV R2, 0x400 ;  /* 0x0000040000027802 */ /* 0x000fe40000000f00 */
[----:B------:R-:W-:Y:S02]  /*75b0*/  SHF.L.U32 R4, R0, 0x1f, RZ ;  /* 0x0000001f00047819 */ /* 0x000fe400000006ff */
[----:B0-----:R-:W-:-:S05]  /*75c0*/  LEA R2, R3, R2, 0x18 ;  /* 0x0000000203027211 */ /* 0x001fca00078ec0ff */
[----:B------:R-:W-:-:S04]  /*75d0*/  VIADD R2, R2, 0x90 ;  /* 0x0000009002027836 */ /* 0x000fc80000000000 */
[C---:B------:R-:W-:Y:S02]  /*75e0*/  IMAD R9, R7.reuse, 0x8, R2 ;  /* 0x0000000807097824 */ /* 0x040fe400078e0202 */
[----:B------:R-:W-:Y:S02]  /*75f0*/  VIADD R7, R7, 0x1 ;  /* 0x0000000107077836 */ /* 0x000fe40000000000 */
[----:B------:R-:W0:Y:S03]  /*7600*/  SYNCS.PHASECHK.TRANS64.TRYWAIT P0, [R9+URZ], R4 ;  /* 0x00000004090075a7 */ /* 0x000e26000800017f */
[----:B------:R-:W-:-:S04]  /*7610*/  ISETP.NE.AND P1, PT, R7, 0x12, PT ;  /* 0x000000120700780c */ /* 0x000fc80003f25270 */
[----:B------:R-:W-:Y:S02]  /*7620*/  SEL R3, RZ, 0x1, P1 ;  /* 0x00000001ff037807 */ /* 0x000fe40000800000 */
[----:B------:R-:W-:Y:S02]  /*7630*/  SEL R7, R7, RZ, P1 ;  /* 0x000000ff07077207 */ /* 0x000fe40000800000 */
[----:B------:R-:W-:-:S03]  /*7640*/  LOP3.LUT R6, R0, R3, RZ, 0x3c, !PT ;  /* 0x0000000300067212 */ /* 0x000fc600078e3cff */
[----:B------:R-:W-:Y:S01]  /*7650*/  IMAD R8, R7, 0x8, R2 ;  /* 0x0000000807087824 */ /* 0x000fe200078e0202 */
[----:B------:R-:W-:Y:S01]  /*7660*/  SHF.L.U32 R5, R6, 0x1f, RZ ;  /* 0x0000001f06057819 */ /* 0x000fe200000006ff */
[----:B0-----:R-:W-:Y:S06]  /*7670*/  @!P0 BRA `(.L_x_181) ;  /* 0x0000000c00008947 */ /* 0x001fec0003800000 */
.L_x_208:
[----:B------:R-:W1:Y:S01]  /*7680*/  SYNCS.PHASECHK.TRANS64.TRYWAIT P0, [R8+URZ], R5 ;  /* 0x00000005080075a7 */ /* 0x000e62000800017f */
[----:B------:R-:W-:-:S05]  /*7690*/  VIADD R0, R7, 0x1 ;  /* 0x0000000107007836 */ /* 0x000fca0000000000 */
[----:B------:R-:W-:-:S04]  /*76a0*/  ISETP.NE.AND P1, PT, R0, 0x12, PT ;  /* 0x000000120000780c */ /* 0x000fc80003f25270 */
[----:B------:R-:W-:Y:S02]  /*76b0*/  SEL R3, RZ, 0x1, P1 ;  /* 0x00000001ff037807 */ /* 0x000fe40000800000 */
[----:B------:R-:W-:Y:S02]  /*76c0*/  SEL R7, R0, RZ, P1 ;  /* 0x000000ff00077207 */ /* 0x000fe40000800000 */
[----:B------:R-:W-:-:S03]  /*76d0*/  LOP3.LUT R6, R6, R3, RZ, 0x3c, !PT ;  /* 0x0000000306067212 */ /* 0x000fc600078e3cff */
[----:B0-----:R-:W-:Y:S01]  /*76e0*/  IMAD R9, R7, 0x8, R2 ;  /* 0x0000000807097824 */ /* 0x001fe200078e0202 */
[----:B------:R-:W-:Y:S01]  /*76f0*/  SHF.L.U32 R4, R6, 0x1f, RZ ;  /* 0x0000001f06047819 */ /* 0x000fe200000006ff */
[----:B-1----:R-:W-:Y:S06]  /*7700*/  @!P0 BRA `(.L_x_182) ;  /* 0x0000000800f08947 */ /* 0x002fec0003800000 */
.L_x_209:
        /* <DEDUP_REMOVED lines=9> */
.L_x_210:
        /* <DEDUP_REMOVED lines=9> */
.L_x_211:
        /* <DEDUP_REMOVED lines=9> */
.L_x_212:
        /* <DEDUP_REMOVED lines=9> */
.L_x_213:
        /* <DEDUP_REMOVED lines=9> */
.L_x_214:
        /* <DEDUP_REMOVED lines=9> */
.L_x_215:
        /* <DEDUP_REMOVED lines=9> */
.L_x_216:
        /* <DEDUP_REMOVED lines=9> */
.L_x_217:
        /* <DEDUP_REMOVED lines=9> */
.L_x_218:
        /* <DEDUP_REMOVED lines=9> */
.L_x_219:
        /* <DEDUP_REMOVED lines=9> */
.L_x_220:
        /* <DEDUP_REMOVED lines=9> */
.L_x_221:
        /* <DEDUP_REMOVED lines=9> */
.L_x_222:
[----:B------:R-:W1:Y:S01]  /*7e60*/  SYNCS.PHASECHK.TRANS64.TRYWAIT P0, [R8+URZ], R5 ;  /* 0x00000005080075a7 */ /* 0x000e62000800017f */
[----:B------:R-:W-:-:S05]  /*7e70*/  VIADD R0, R7, 0x1 ;  /* 0x0000000107007836 */ /* 0x000fca0000000000 */
[----:B------:R-:W-:-:S04]  /*7e80*/  ISETP.NE.AND P1, PT, R0, 0x12, PT ;  /* 0x000000120000780c */ /* 0x000fc80003f25270 */
[----:B------:R-:W-:Y:S02]  /*7e90*/  SEL R3, RZ, 0x1, P1 ;  /* 0x00000001ff037807 */ /* 0x000fe40000800000 */
[----:B------:R-:W-:Y:S02]  /*7ea0*/  SEL R7, R0, RZ, P1 ;  /* 0x000000ff00077207 */ /* 0x000fe40000800000 */
[----:B0-----:R-:W-:-:S03]  /*7eb0*/  LOP3.LUT R9, R6, R3, RZ, 0x3c, !PT ;  /* 0x0000000306097212 */ /* 0x001fc600078e3cff */
[----:B------:R-:W-:Y:S01]  /*7ec0*/  IMAD R11, R7, 0x8, R2 ;  /* 0x00000008070b7824 */ /* 0x000fe200078e0202 */
[----:B------:R-:W-:Y:S01]  /*7ed0*/  SHF.L.U32 R6, R9, 0x1f, RZ ;  /* 0x0000001f09067819 */ /* 0x000fe200000006ff */
[----:B-1----:R-:W-:Y:S06]  /*7ee0*/  @!P0 BRA `(.L_x_196) ;  /* 0x0000000800108947 */ /* 0x002fec0003800000 */
.L_x_223:
[----:B------:R-:W1:Y:S01]  /*7ef0*/  SYNCS.PHASECHK.TRANS64.TRYWAIT P0, [R11+URZ], R6 ;  /* 0x000000060b0075a7 */ /* 0x000e62000800017f */
[----:B------:R-:W-:-:S05]  /*7f00*/  VIADD R0, R7, 0x1 ;  /* 0x0000000107007836 */ /* 0x000fca0000000000 */
[----:B------:R-:W-:-:S04]  /*7f10*/  ISETP.NE.AND P1, PT, R0, 0x12, PT ;  /* 0x000000120000780c */ /* 0x000fc80003f25270 */
[----:B------:R-:W-:Y:S02]  /*7f20*/  SEL R4, RZ, 0x1, P1 ;  /* 0x00000001ff047807 */ /* 0x000fe40000800000 */
[----:B------:R-:W-:Y:S02]  /*7f30*/  SEL R3, R0, RZ, P1 ;  /* 0x000000ff00037207 */ /* 0x000fe40000800000 */
[----:B------:R-:W-:Y:S01]  /*7f40*/  LOP3.LUT R0, R9, R4, RZ, 0x3c, !PT ;  /* 0x0000000409007212 */ /* 0x000fe200078e3cff */
[----:B-1----:R-:W-:Y:S06]  /*7f50*/  @!P0 BRA `(.L_x_197) ;  /* 0x0000000800088947 */ /* 0x002fec0003800000 */
.L_x_224:
[----:B------:R-:W-:Y:S01]  /*7f60*/  IMAD R3, R3, 0x8, R2 ;  /* 0x0000000803037824 */ /* 0x000fe200078e0202 */
[----:B------:R-:W-:-:S07]  /*7f70*/  SHF.L.U32 R0, R0, 0x1f, RZ ;  /* 0x0000001f00007819 */ /* 0x000fce00000006ff */
.L_x_198:
[----:B--2---:R2:W3:Y:S02]  /*7f80*/  SYNCS.PHASECHK.TRANS64.TRYWAIT P0, [R3+URZ], R0 ;  /* 0x00000000030075a7 */ /* 0x0044e4000800017f */
[----:B---3--:R-:W-:Y:S05]  /*7f90*/  @!P0 NANOSLEEP.SYNCS 0x989680 ;  /* 0x009896800000895d */ /* 0x008fea0003900000 */
[----:B------:R-:W3:Y:S02]  /*7fa0*/  @!P0 SYNCS.PHASECHK.TRANS64 P0, [R3+URZ], R0 ;  /* 0x00000000030085a7 */ /* 0x000ee4000800007f */
[----:B---3--:R-:W-:Y:S05]  /*7fb0*/  @!P0 BRA `(.L_x_198) ;  /* 0xfffffffc00f08947 */ /* 0x008fea000383ffff */
.L_x_179:
[----:B------:R-:W-:Y:S05]  /*7fc0*/  BSYNC B0 ;  /* 0x0000000000007941 */ /* 0x000fea0003800000 */
.L_x_178:
[----:B------:R-:W-:Y:S05]  /*7fd0*/  EXIT ;  /* 0x000000000000794d */ /* 0x000fea0003800000 */
.L_x_16:
[----:B-1----:R1:W2:Y:S02]  /*7fe0*/  SYNCS.PHASECHK.TRANS64.TRYWAIT P0, [R95+URZ], R0 ;  /* 0x000000005f0075a7 */ /* 0x0022a4000800017f */
[----:B--2---:R-:W-:Y:S05]  /*7ff0*/  @!P0 NANOSLEEP.SYNCS 0x989680 ;  /* 0x009896800000895d */ /* 0x004fea0003900000 */
[----:B------:R-:W2:Y:S02]  /*8000*/  @!P0 SYNCS.PHASECHK.TRANS64 P0, [R95+URZ], R0 ;  /* 0x000000005f0085a7 */ /* 0x000ea4000800007f */
[----:B--2---:R-:W-:Y:S05]  /*8010*/  @!P0 BRA `(.L_x_16) ;  /* 0xfffffffc00f08947 */ /* 0x004fea000383ffff */
[----:B------:R-:W-:Y:S05]  /*8020*/  BRA `(.L_x_199) ;  /* 0xffffff9400b07947 */ /* 0x000fea000383ffff */
.L_x_21:
[----:B--2---:R2:W3:Y:S02]  /*8030*/  SYNCS.PHASECHK.TRANS64.TRYWAIT P1, [R3+URZ], R0 ;  /* 0x00000000030075a7 */ /* 0x0044e4000802017f */
[----:B---3--:R-:W-:Y:S05]  /*8040*/  @!P1 NANOSLEEP.SYNCS 0x989680 ;  /* 0x009896800000995d */ /* 0x008fea0003900000 */
[----:B------:R-:W3:Y:S02]  /*8050*/  @!P1 SYNCS.PHASECHK.TRANS64 P1, [R3+URZ], R0 ;  /* 0x00000000030095a7 */ /* 0x000ee4000802007f */
[----:B---3--:R-:W-:Y:S05]  /*8060*/  @!P1 BRA `(.L_x_21) ;  /* 0xfffffffc00f09947 */ /* 0x008fea000383ffff */
[----:B------:R-:W-:Y:S05]  /*8070*/  BRA `(.L_x_20) ;  /* 0xffffff9800147947 */ /* 0x000fea000383ffff */
.L_x_26:
[----:B--2---:R-:W-:-:S04]  /*8080*/  IMAD.U32 R4, RZ, RZ, UR4 ;  /* 0x00000004ff047e24 */ /* 0x004fc8000f8e00ff */
[----:B------:R2:W3:Y:S03]  /*8090*/  SYNCS.PHASECHK.TRANS64.TRYWAIT P1, [R4+URZ], R3 ;  /* 0x00000003040075a7 */ /* 0x0004e6000802017f */
[----:B---3--:R-:W-:Y:S05]  /*80a0*/  @!P1 NANOSLEEP.SYNCS 0x989680 ;  /* 0x009896800000995d */ /* 0x008fea0003900000 */
[----:B------:R-:W3:Y:S02]  /*80b0*/  @!P1 SYNCS.PHASECHK.TRANS64 P1, [R4+URZ], R3 ;  /* 0x00000003040095a7 */ /* 0x000ee4000802007f */
[----:B---3--:R-:W-:Y:S05]  /*80c0*/  @!P1 BRA `(.L_x_26) ;  /* 0xfffffffc00ec9947 */ /* 0x008fea000383ffff */
[----:B------:R-:W-:Y:S05]  /*80d0*/  BRA `(.L_x_25) ;  /* 0xffffff98008c7947 */ /* 0x000fea000383ffff */
.L_x_32:
[----:B---3--:R3:W4:Y:S02]  /*80e0*/  SYNCS.PHASECHK.TRANS64.TRYWAIT P0, [R95+URZ+0x10], R0 ;  /* 0x000010005f0075a7 */ /* 0x008724000800017f */
[----:B----4-:R-:W-:Y:S05]  /*80f0*/  @!P0 NANOSLEEP.SYNCS 0x989680 ;  /* 0x009896800000895d */ /* 0x010fea0003900000 */
[----:B------:R-:W4:Y:S02]  /*8100*/  @!P0 SYNCS.PHASECHK.TRANS64 P0, [R95+URZ+0x10], R0 ;  /* 0x000010005f0085a7 */ /* 0x000f24000800007f */
[----:B----4-:R-:W-:Y:S05]  /*8110*/  @!P0 BRA `(.L_x_32) ;  /* 0xfffffffc00f08947 */ /* 0x010fea000383ffff */
[----:B------:R-:W-:Y:S05]  /*8120*/  BRA `(.L_x_200) ;  /* 0xffffff9c00847947 */ /* 0x000fea000383ffff */
.L_x_165:
[----:B------:R-:W-:Y:S01]  /*8130*/  BSSY B1, `(.L_x_201) ;  /* 0x0000006000017945 */ /* 0x000fe20003800000 */
[----:B------:R-:W-:-:S07]  /*8140*/  IMAD.MOV.U32 R15, RZ, RZ, -0x1 ;  /* 0xffffffffff0f7424 */ /* 0x000fce00078e00ff */
[----:B-----5:R-:W-:Y:S05]  /*8150*/  WARPSYNC.COLLECTIVE R15, `(.L_x_202) ;  /* 0x000000000f0c7348 */ /* 0x020fea0003c00000 */
[----:B------:R-:W-:Y:S02]  /*8160*/  ELECT P6, UR62, PT ;  /* 0x00000000003e782f */ /* 0x000fe400038c0000 */
[----:B------:R-:W-:Y:S01]  /*8170*/  MOV R14, UR62 ;  /* 0x0000003e000e7c02 */ /* 0x000fe20008000f00 */
[----:B-----5:R-:W-:Y:S10]  /*8180*/  ENDCOLLECTIVE ;  /* 0x000000000000791b */ /* 0x020ff40003800000 */
.L_x_202:
[----:B------:R-:W-:Y:S05]  /*8190*/  BSYNC B1 ;  /* 0x0000000000017941 */ /* 0x000fea0003800000 */
.L_x_201:
[----:B------:R-:W-:Y:S05]  /*81a0*/  BRA `(.L_x_203) ;  /* 0xffffffe400ec7947 */ /* 0x000fea000383ffff */
.L_x_168:
[----:B0-----:R0:W1:Y:S02]  /*81b0*/  SYNCS.PHASECHK.TRANS64.TRYWAIT P1, [R10+URZ+0x90], R5 ;  /* 0x000090050a0075a7 */ /* 0x001064000802017f */
[----:B-1----:R-:W-:Y:S05]  /*81c0*/  @!P1 NANOSLEEP.SYNCS 0x989680 ;  /* 0x009896800000995d */ /* 0x002fea0003900000 */
[----:B------:R-:W1:Y:S02]  /*81d0*/  @!P1 SYNCS.PHASECHK.TRANS64 P1, [R10+URZ+0x90], R5 ;  /* 0x000090050a0095a7 */ /* 0x000e64000802007f */
[----:B-1----:R-:W-:Y:S05]  /*81e0*/  @!P1 BRA `(.L_x_168) ;  /* 0xfffffffc00f09947 */ /* 0x002fea000383ffff */
[----:B------:R-:W-:Y:S05]  /*81f0*/  BRA `(.L_x_204) ;  /* 0xffffffe800287947 */ /* 0x000fea000383ffff */
.L_x_177:
[----:B------:R-:W-:Y:S01]  /*8200*/  BSSY B0, `(.L_x_205) ;  /* 0x0000006000007945 */ /* 0x000fe20003800000 */
[----:B------:R-:W-:-:S07]  /*8210*/  IMAD.MOV.U32 R15, RZ, RZ, -0x1 ;  /* 0xffffffffff0f7424 */ /* 0x000fce00078e00ff */
[----:B-----5:R-:W-:Y:S05]  /*8220*/  WARPSYNC.COLLECTIVE R15, `(.L_x_206) ;  /* 0x000000000f0c7348 */ /* 0x020fea0003c00000 */
[----:B------:R-:W-:Y:S02]  /*8230*/  ELECT P6, UR62, PT ;  /* 0x00000000003e782f */ /* 0x000fe400038c0000 */
[----:B------:R-:W-:Y:S01]  /*8240*/  MOV R14, UR62 ;  /* 0x0000003e000e7c02 */ /* 0x000fe20008000f00 */
[----:B-----5:R-:W-:Y:S10]  /*8250*/  ENDCOLLECTIVE ;  /* 0x000000000000791b */ /* 0x020ff40003800000 */
.L_x_206:
[----:B------:R-:W-:Y:S05]  /*8260*/  BSYNC B0 ;  /* 0x0000000000007941 */ /* 0x000fea0003800000 */
.L_x_205:
[----:B------:R-:W-:Y:S05]  /*8270*/  BRA `(.L_x_207) ;  /* 0xfffffff000ac7947 */ /* 0x000fea000383ffff */
.L_x_181:
[----:B0-----:R0:W1:Y:S02]  /*8280*/  SYNCS.PHASECHK.TRANS64.TRYWAIT P0, [R9+URZ], R4 ;  /* 0x00000004090075a7 */ /* 0x001064000800017f */
[----:B-1----:R-:W-:Y:S05]  /*8290*/  @!P0 NANOSLEEP.SYNCS 0x989680 ;  /* 0x009896800000895d */ /* 0x002fea0003900000 */
[----:B------:R-:W1:Y:S02]  /*82a0*/  @!P0 SYNCS.PHASECHK.TRANS64 P0, [R9+URZ], R4 ;  /* 0x00000004090085a7 */ /* 0x000e64000800007f */
[----:B-1----:R-:W-:Y:S05]  /*82b0*/  @!P0 BRA `(.L_x_181) ;  /* 0xfffffffc00f08947 */ /* 0x002fea000383ffff */
[----:B------:R-:W-:Y:S05]  /*82c0*/  BRA `(.L_x_208) ;  /* 0xfffffff000ec7947 */ /* 0x000fea000383ffff */
.L_x_182:
[----:B0-----:R0:W1:Y:S02]  /*82d0*/  SYNCS.PHASECHK.TRANS64.TRYWAIT P0, [R8+URZ], R5 ;  /* 0x00000005080075a7 */ /* 0x001064000800017f */
[----:B-1----:R-:W-:Y:S05]  /*82e0*/  @!P0 NANOSLEEP.SYNCS 0x989680 ;  /* 0x009896800000895d */ /* 0x002fea0003900000 */
[----:B------:R-:W1:Y:S02]  /*82f0*/  @!P0 SYNCS.PHASECHK.TRANS64 P0, [R8+URZ], R5 ;  /* 0x00000005080085a7 */ /* 0x000e64000800007f */
[----:B-1----:R-:W-:Y:S05]  /*8300*/  @!P0 BRA `(.L_x_182) ;  /* 0xfffffffc00f08947 */ /* 0x002fea000383ffff */
[----:B------:R-:W-:Y:S05]  /*8310*/  BRA `(.L_x_209) ;  /* 0xfffffff000fc7947 */ /* 0x000fea000383ffff */
.L_x_183:
[----:B0-----:R0:W1:Y:S02]  /*8320*/  SYNCS.PHASECHK.TRANS64.TRYWAIT P0, [R9+URZ], R4 ;  /* 0x00000004090075a7 */ /* 0x001064000800017f */
[----:B-1----:R-:W-:Y:S05]  /*8330*/  @!P0 NANOSLEEP.SYNCS 0x989680 ;  /* 0x009896800000895d */ /* 0x002fea0003900000 */
[----:B------:R-:W1:Y:S02]  /*8340*/  @!P0 SYNCS.PHASECHK.TRANS64 P0, [R9+URZ], R4 ;  /* 0x00000004090085a7 */ /* 0x000e64000800007f */
[----:B-1----:R-:W-:Y:S05]  /*8350*/  @!P0 BRA `(.L_x_183) ;  /* 0xfffffffc00f08947 */ /* 0x002fea000383ffff */
[----:B------:R-:W-:Y:S05]  /*8360*/  BRA `(.L_x_210) ;  /* 0xfffffff4000c7947 */ /* 0x000fea000383ffff */
.L_x_184:
[----:B0-----:R0:W1:Y:S02]  /*8370*/  SYNCS.PHASECHK.TRANS64.TRYWAIT P0, [R8+URZ], R5 ;  /* 0x00000005080075a7 */ /* 0x001064000800017f */
[----:B-1----:R-:W-:Y:S05]  /*8380*/  @!P0 NANOSLEEP.SYNCS 0x989680 ;  /* 0x009896800000895d */ /* 0x002fea0003900000 */
[----:B------:R-:W1:Y:S02]  /*8390*/  @!P0 SYNCS.PHASECHK.TRANS64 P0, [R8+URZ], R5 ;  /* 0x00000005080085a7 */ /* 0x000e64000800007f */
[----:B-1----:R-:W-:Y:S05]  /*83a0*/  @!P0 BRA `(.L_x_184) ;  /* 0xfffffffc00f08947 */ /* 0x002fea000383ffff */
[----:B------:R-:W-:Y:S05]  /*83b0*/  BRA `(.L_x_211) ;  /* 0xfffffff4001c7947 */ /* 0x000fea000383ffff */
.L_x_185:
[----:B0-----:R0:W1:Y:S02]  /*83c0*/  SYNCS.PHASECHK.TRANS64.TRYWAIT P0, [R9+URZ], R4 ;  /* 0x00000004090075a7 */ /* 0x001064000800017f */
[----:B-1----:R-:W-:Y:S05]  /*83d0*/  @!P0 NANOSLEEP.SYNCS 0x989680 ;  /* 0x009896800000895d */ /* 0x002fea0003900000 */
[----:B------:R-:W1:Y:S02]  /*83e0*/  @!P0 SYNCS.PHASECHK.TRANS64 P0, [R9+URZ], R4 ;  /* 0x00000004090085a7 */ /* 0x000e64000800007f */
[----:B-1----:R-:W-:Y:S05]  /*83f0*/  @!P0 BRA `(.L_x_185) ;  /* 0xfffffffc00f08947 */ /* 0x002fea000383ffff */
[----:B------:R-:W-:Y:S05]  /*8400*/  BRA `(.L_x_212) ;  /* 0xfffffff4002c7947 */ /* 0x000fea000383ffff */
.L_x_186:
[----:B0-----:R0:W1:Y:S02]  /*8410*/  SYNCS.PHASECHK.TRANS64.TRYWAIT P0, [R8+URZ], R5 ;  /* 0x00000005080075a7 */ /* 0x001064000800017f */
[----:B-1----:R-:W-:Y:S05]  /*8420*/  @!P0 NANOSLEEP.SYNCS 0x989680 ;  /* 0x009896800000895d */ /* 0x002fea0003900000 */
[----:B------:R-:W1:Y:S02]  /*8430*/  @!P0 SYNCS.PHASECHK.TRANS64 P0, [R8+URZ], R5 ;  /* 0x00000005080085a7 */ /* 0x000e64000800007f */
[----:B-1----:R-:W-:Y:S05]  /*8440*/  @!P0 BRA `(.L_x_186) ;  /* 0xfffffffc00f08947 */ /* 0x002fea000383ffff */
[----:B------:R-:W-:Y:S05]  /*8450*/  BRA `(.L_x_213) ;  /* 0xfffffff4003c7947 */ /* 0x000fea000383ffff */
.L_x_187:
[----:B0-----:R0:W1:Y:S02]  /*8460*/  SYNCS.PHASECHK.TRANS64.TRYWAIT P0, [R9+URZ], R4 ;  /* 0x00000004090075a7 */ /* 0x001064000800017f */
[----:B-1----:R-:W-:Y:S05]  /*8470*/  @!P0 NANOSLEEP.SYNCS 0x989680 ;  /* 0x009896800000895d */ /* 0x002fea0003900000 */
[----:B------:R-:W1:Y:S02]  /*8480*/  @!P0 SYNCS.PHASECHK.TRANS64 P0, [R9+URZ], R4 ;  /* 0x00000004090085a7 */ /* 0x000e64000800007f */
[----:B-1----:R-:W-:Y:S05]  /*8490*/  @!P0 BRA `(.L_x_187) ;  /* 0xfffffffc00f08947 */ /* 0x002fea000383ffff */
[----:B------:R-:W-:Y:S05]  /*84a0*/  BRA `(.L_x_214) ;  /* 0xfffffff4004c7947 */ /* 0x000fea000383ffff */
.L_x_188:
[----:B0-----:R0:W1:Y:S02]  /*84b0*/  SYNCS.PHASECHK.TRANS64.TRYWAIT P0, [R8+URZ], R5 ;  /* 0x00000005080075a7 */ /* 0x001064000800017f */
[----:B-1----:R-:W-:Y:S05]  /*84c0*/  @!P0 NANOSLEEP.SYNCS 0x989680 ;  /* 0x009896800000895d */ /* 0x002fea0003900000 */
[----:B------:R-:W1:Y:S02]  /*84d0*/  @!P0 SYNCS.PHASECHK.TRANS64 P0, [R8+URZ], R5 ;  /* 0x00000005080085a7 */ /* 0x000e64000800007f */
[----:B-1----:R-:W-:Y:S05]  /*84e0*/  @!P0 BRA `(.L_x_188) ;  /* 0xfffffffc00f08947 */ /* 0x002fea000383ffff */
[----:B------:R-:W-:Y:S05]  /*84f0*/  BRA `(.L_x_215) ;  /* 0xfffffff4005c7947 */ /* 0x000fea000383ffff */
.L_x_189:
[----:B0-----:R0:W1:Y:S02]  /*8500*/  SYNCS.PHASECHK.TRANS64.TRYWAIT P0, [R9+URZ], R4 ;  /* 0x00000004090075a7 */ /* 0x001064000800017f */
[----:B-1----:R-:W-:Y:S05]  /*8510*/  @!P0 NANOSLEEP.SYNCS 0x989680 ;  /* 0x009896800000895d */ /* 0x002fea0003900000 */
[----:B------:R-:W1:Y:S02]  /*8520*/  @!P0 SYNCS.PHASECHK.TRANS64 P0, [R9+URZ], R4 ;  /* 0x00000004090085a7 */ /* 0x000e64000800007f */
[----:B-1----:R-:W-:Y:S05]  /*8530*/  @!P0 BRA `(.L_x_189) ;  /* 0xfffffffc00f08947 */ /* 0x002fea000383ffff */
[----:B------:R-:W-:Y:S05]  /*8540*/  BRA `(.L_x_216) ;  /* 0xfffffff4006c7947 */ /* 0x000fea000383ffff */
.L_x_190:
[----:B0-----:R0:W1:Y:S02]  /*8550*/  SYNCS.PHASECHK.TRANS64.TRYWAIT P0, [R8+URZ], R5 ;  /* 0x00000005080075a7 */ /* 0x001064000800017f */
[----:B-1----:R-:W-:Y:S05]  /*8560*/  @!P0 NANOSLEEP.SYNCS 0x989680 ;  /* 0x009896800000895d */ /* 0x002fea0003900000 */
[----:B------:R-:W1:Y:S02]  /*8570*/  @!P0 SYNCS.PHASECHK.TRANS64 P0, [R8+URZ], R5 ;  /* 0x00000005080085a7 */ /* 0x000e64000800007f */
[----:B-1----:R-:W-:Y:S05]  /*8580*/  @!P0 BRA `(.L_x_190) ;  /* 0xfffffffc00f08947 */ /* 0x002fea000383ffff */
[----:B------:R-:W-:Y:S05]  /*8590*/  BRA `(.L_x_217) ;  /* 0xfffffff4007c7947 */ /* 0x000fea000383ffff */
.L_x_191:
[----:B0-----:R0:W1:Y:S02]  /*85a0*/  SYNCS.PHASECHK.TRANS64.TRYWAIT P0, [R9+URZ], R4 ;  /* 0x00000004090075a7 */ /* 0x001064000800017f */
[----:B-1----:R-:W-:Y:S05]  /*85b0*/  @!P0 NANOSLEEP.SYNCS 0x989680 ;  /* 0x009896800000895d */ /* 0x002fea0003900000 */
[----:B------:R-:W1:Y:S02]  /*85c0*/  @!P0 SYNCS.PHASECHK.TRANS64 P0, [R9+URZ], R4 ;  /* 0x00000004090085a7 */ /* 0x000e64000800007f */
[----:B-1----:R-:W-:Y:S05]  /*85d0*/  @!P0 BRA `(.L_x_191) ;  /* 0xfffffffc00f08947 */ /* 0x002fea000383ffff */
[----:B------:R-:W-:Y:S05]  /*85e0*/  BRA `(.L_x_218) ;  /* 0xfffffff4008c7947 */ /* 0x000fea000383ffff */
.L_x_192:
[----:B0-----:R0:W1:Y:S02]  /*85f0*/  SYNCS.PHASECHK.TRANS64.TRYWAIT P0, [R8+URZ], R5 ;  /* 0x00000005080075a7 */ /* 0x001064000800017f */
[----:B-1----:R-:W-:Y:S05]  /*8600*/  @!P0 NANOSLEEP.SYNCS 0x989680 ;  /* 0x009896800000895d */ /* 0x002fea0003900000 */
[----:B------:R-:W1:Y:S02]  /*8610*/  @!P0 SYNCS.PHASECHK.TRANS64 P0, [R8+URZ], R5 ;  /* 0x00000005080085a7 */ /* 0x000e64000800007f */
[----:B-1----:R-:W-:Y:S05]  /*8620*/  @!P0 BRA `(.L_x_192) ;  /* 0xfffffffc00f08947 */ /* 0x002fea000383ffff */
[----:B------:R-:W-:Y:S05]  /*8630*/  BRA `(.L_x_219) ;  /* 0xfffffff4009c7947 */ /* 0x000fea000383ffff */
.L_x_193:
[----:B0-----:R0:W1:Y:S02]  /*8640*/  SYNCS.PHASECHK.TRANS64.TRYWAIT P0, [R9+URZ], R4 ;  /* 0x00000004090075a7 */ /* 0x001064000800017f */
[----:B-1----:R-:W-:Y:S05]  /*8650*/  @!P0 NANOSLEEP.SYNCS 0x989680 ;  /* 0x009896800000895d */ /* 0x002fea0003900000 */
[----:B------:R-:W1:Y:S02]  /*8660*/  @!P0 SYNCS.PHASECHK.TRANS64 P0, [R9+URZ], R4 ;  /* 0x00000004090085a7 */ /* 0x000e64000800007f */
[----:B-1----:R-:W-:Y:S05]  /*8670*/  @!P0 BRA `(.L_x_193) ;  /* 0xfffffffc00f08947 */ /* 0x002fea000383ffff */
[----:B------:R-:W-:Y:S05]  /*8680*/  BRA `(.L_x_220) ;  /* 0xfffffff400ac7947 */ /* 0x000fea000383ffff */
.L_x_194:
[----:B0-----:R0:W1:Y:S02]  /*8690*/  SYNCS.PHASECHK.TRANS64.TRYWAIT P0, [R8+URZ], R5 ;  /* 0x00000005080075a7 */ /* 0x001064000800017f */
[----:B-1----:R-:W-:Y:S05]  /*86a0*/  @!P0 NANOSLEEP.SYNCS 0x989680 ;  /* 0x009896800000895d */ /* 0x002fea0003900000 */
[----:B------:R-:W1:Y:S02]  /*86b0*/  @!P0 SYNCS.PHASECHK.TRANS64 P0, [R8+URZ], R5 ;  /* 0x00000005080085a7 */ /* 0x000e64000800007f */
[----:B-1----:R-:W-:Y:S05]  /*86c0*/  @!P0 BRA `(.L_x_194) ;  /* 0xfffffffc00f08947 */ /* 0x002fea000383ffff */
[----:B------:R-:W-:Y:S05]  /*86d0*/  BRA `(.L_x_221) ;  /* 0xfffffff400bc7947 */ /* 0x000fea000383ffff */
.L_x_195:
[----:B0-----:R0:W1:Y:S02]  /*86e0*/  SYNCS.PHASECHK.TRANS64.TRYWAIT P0, [R9+URZ], R4 ;  /* 0x00000004090075a7 */ /* 0x001064000800017f */
[----:B-1----:R-:W-:Y:S05]  /*86f0*/  @!P0 NANOSLEEP.SYNCS 0x989680 ;  /* 0x009896800000895d */ /* 0x002fea0003900000 */
[----:B------:R-:W1:Y:S02]  /*8700*/  @!P0 SYNCS.PHASECHK.TRANS64 P0, [R9+URZ], R4 ;  /* 0x00000004090085a7 */ /* 0x000e64000800007f */
[----:B-1----:R-:W-:Y:S05]  /*8710*/  @!P0 BRA `(.L_x_195) ;  /* 0xfffffffc00f08947 */ /* 0x002fea000383ffff */
[----:B------:R-:W-:Y:S05]  /*8720*/  BRA `(.L_x_222) ;  /* 0xfffffff400cc7947 */ /* 0x000fea000383ffff */
.L_x_196:
[----:B0-----:R0:W1:Y:S02]  /*8730*/  SYNCS.PHASECHK.TRANS64.TRYWAIT P0, [R8+URZ], R5 ;  /* 0x00000005080075a7 */ /* 0x001064000800017f */
[----:B-1----:R-:W-:Y:S05]  /*8740*/  @!P0 NANOSLEEP.SYNCS 0x989680 ;  /* 0x009896800000895d */ /* 0x002fea0003900000 */
[----:B------:R-:W1:Y:S02]  /*8750*/  @!P0 SYNCS.PHASECHK.TRANS64 P0, [R8+URZ], R5 ;  /* 0x00000005080085a7 */ /* 0x000e64000800007f */
[----:B-1----:R-:W-:Y:S05]  /*8760*/  @!P0 BRA `(.L_x_196) ;  /* 0xfffffffc00f08947 */ /* 0x002fea000383ffff */
[----:B------:R-:W-:Y:S05]  /*8770*/  BRA `(.L_x_223) ;  /* 0xfffffff400dc7947 */ /* 0x000fea000383ffff */
.L_x_197:
[----:B-1----:R1:W2:Y:S02]  /*8780*/  SYNCS.PHASECHK.TRANS64.TRYWAIT P0, [R11+URZ], R6 ;  /* 0x000000060b0075a7 */ /* 0x0022a4000800017f */
[----:B--2---:R-:W-:Y:S05]  /*8790*/  @!P0 NANOSLEEP.SYNCS 0x989680 ;  /* 0x009896800000895d */ /* 0x004fea0003900000 */
[----:B------:R-:W2:Y:S02]  /*87a0*/  @!P0 SYNCS.PHASECHK.TRANS64 P0, [R11+URZ], R6 ;  /* 0x000000060b0085a7 */ /* 0x000ea4000800007f */
[----:B--2---:R-:W-:Y:S05]  /*87b0*/  @!P0 BRA `(.L_x_197) ;  /* 0xfffffffc00f08947 */ /* 0x004fea000383ffff */
[----:B------:R-:W-:Y:S05]  /*87c0*/  BRA `(.L_x_224) ;  /* 0xfffffff400e47947 */ /* 0x000fea000383ffff */
.L_x_225:
[----:B------:R-:W-:-:S00]  /*87d0*/  BRA `(.L_x_225) ;  /* 0xfffffffc00fc7947 */ /* 0x000fc0000383ffff */
[----:B------:R-:W-:-:S00]  /*87e0*/  NOP ;  /* 0x0000000000007918 */ /* 0x000fc00000000000 */
        /* <DEDUP_REMOVED lines=9> */
.L_x_226:


//--------------------- .nv.global.init           --------------------------
	.section	.nv.global.init,"aw",@progbits
.nv.global.init:
	.type		$str$22,@object
	.size		$str$22,($str$23 - $str$22)
$str$22:
        /*0000*/ 	.byte	0x6b, 0x5f, 0x74, 0x69, 0x6c, 0x65, 0x5f, 0x63, 0x6f, 0x75, 0x6e, 0x74, 0x20, 0x3e, 0x3d, 0x20
        /*0010*/ 	.byte	0x31, 0x00
	.type		$str$23,@object
	.size		$str$23,(__unnamed_1 - $str$23)
$str$23:
        /*0012*/ 	.byte	0x2f, 0x74, 0x6d, 0x70, 0x2f, 0x63, 0x75, 0x74, 0x6c, 0x61, 0x73, 0x73, 0x5f, 0x73, 0x77, 0x65
        /*0022*/ 	.byte	0x65, 0x70, 0x5f, 0x73, 0x72, 0x63, 0x2f, 0x69, 0x6e, 0x63, 0x6c, 0x75, 0x64, 0x65, 0x2f, 0x63
        /*0032*/ 	.byte	0x75, 0x74, 0x6c, 0x61, 0x73, 0x73, 0x2f, 0x67, 0x65, 0x6d, 0x6d, 0x2f, 0x63, 0x6f, 0x6c, 0x6c
        /*0042*/ 	.byte	0x65, 0x63, 0x74, 0x69, 0x76, 0x65, 0x2f, 0x73, 0x6d, 0x39, 0x30, 0x5f, 0x6d, 0x6d, 0x61, 0x5f
        /*0052*/ 	.byte	0x74, 0x6d, 0x61, 0x5f, 0x67, 0x6d, 0x6d, 0x61, 0x5f, 0x73, 0x73, 0x5f, 0x77, 0x61, 0x72, 0x70
        /*0062*/ 	.byte	0x73, 0x70, 0x65, 0x63, 0x69, 0x61, 0x6c, 0x69, 0x7a, 0x65, 0x64, 0x2e, 0x68, 0x70, 0x70, 0x00
	.type		__unnamed_1,@object
	.size		__unnamed_1,(.L_0 - __unnamed_1)
__unnamed_1:
        /*0072*/ 	.byte	0x76, 0x6f, 0x69, 0x64, 0x20, 0x63, 0x75, 0x74, 0x6c, 0x61, 0x73, 0x73, 0x3a, 0x3a, 0x67, 0x65
        /* <DEDUP_REMOVED lines=179> */
        /*0bb2*/ 	.byte	0x64, 0x65, 0x6e, 0x74, 0x69, 0x74, 0x79, 0x5d, 0x00
.L_0:


//--------------------- .nv.shared._ZN7cutlass13device_kernelINS_4gemm6kernel13GemmUniversalIN4cute5tupleIJiiiiEEENS1_10collective13CollectiveMmaINS1_34MainloopSm90TmaGmmaWarpSpecializedILi18ENS5_IJNS4_1CILi1EEESB_SB_EEENS1_32KernelTmaWarpSpecializedPingpongEEENS5_IJNSA_ILi64EEENSA_ILi128EEENSA_ILi32EEEEEENS_6half_tENS5_IJlSB_lEEESJ_NS5_IJSB_llEEENS4_8TiledMMAINS4_8MMA_AtomIJNS4_4SM904GMMA26MMA_64x128x16_F32F16F16_SSILNSP_5MajorE0ELSR_1ELNSP_7ScaleInE1ELSS_1EEEEEENS4_6LayoutISC_NS5_IJNSA_ILi0EEESW_SW_EEEEENS5_IJNS4_10UnderscoreESZ_SZ_EEEEENS4_13SM90_TMA_LOADENS4_14ComposedLayoutINS4_7SwizzleILi2ELi4ELi3EEENS4_18smem_ptr_flag_bitsILi16EEENSV_INS5_IJNSA_ILi8EEESH_EEENS5_IJSH_SB_EEEEEEEvNS4_8identityES12_NS13_INS14_ILi3ELi4ELi3EEES17_NSV_INS5_IJSF_S18_EEENS5_IJSB_SF_EEEEEEEvS1D_EENS_8epilogue10collective6detail29Sm90TmaWarpSpecializedAdapterINS1L_15DefaultEpilogueISJ_SK_SK_NS1K_6thread17LinearCombinationISJ_Li1EffLNS1P_9ScaleType4KindE0ELNS_15FloatRoundStyleE2ESJ_EENS1_15EpilogueDefaultEEEEEvvEEEEvNT_6ParamsE --------------------------
	.section	.nv.shared._ZN7cutlass13device_kernelINS_4gemm6kernel13GemmUniversalIN4cute5tupleIJiiiiEEENS1_10collective13CollectiveMmaINS1_34MainloopSm90TmaGmmaWarpSpecializedILi18ENS5_IJNS4_1CILi1EEESB_SB_EEENS1_32KernelTmaWarpSpecializedPingpongEEENS5_IJNSA_ILi64EEENSA_ILi128EEENSA_ILi32EEEEEENS_6half_tENS5_IJlSB_lEEESJ_NS5_IJSB_llEEENS4_8TiledMMAINS4_8MMA_AtomIJNS4_4SM904GMMA26MMA_64x128x16_F32F16F16_SSILNSP_5MajorE0ELSR_1ELNSP_7ScaleInE1ELSS_1EEEEEENS4_6LayoutISC_NS5_IJNSA_ILi0EEESW_SW_EEEEENS5_IJNS4_10UnderscoreESZ_SZ_EEEEENS4_13SM90_TMA_LOADENS4_14ComposedLayoutINS4_7SwizzleILi2ELi4ELi3EEENS4_18smem_ptr_flag_bitsILi16EEENSV_INS5_IJNSA_ILi8EEESH_EEENS5_IJSH_SB_EEEEEEEvNS4_8identityES12_NS13_INS14_ILi3ELi4ELi3EEES17_NSV_INS5_IJSF_S18_EEENS5_IJSB_SF_EEEEEEEvS1D_EENS_8epilogue10collective6detail29Sm90TmaWarpSpecializedAdapterINS1L_15DefaultEpilogueISJ_SK_SK_NS1K_6thread17LinearCombinationISJ_Li1EffLNS1P_9ScaleType4KindE0ELNS_15FloatRoundStyleE2ESJ_EENS1_15EpilogueDefaultEEEEEvvEEEEvNT_6ParamsE,"aw",@nobits
	.sectionflags	@""
	.align	16
	.zero		1024


//--------------------- .nv.shared.reserved.0     --------------------------
	.section	.nv.shared.reserved.0,"aw",@nobits
	.weak		__nv_reservedSMEM_offset_0_alias
	.size		__nv_reservedSMEM_offset_0_alias, 0, 0
	.other		__nv_reservedSMEM_offset_0_alias,@"STO_CUDA_RESERVED_SHARED STV_DEFAULT"
__nv_reservedSMEM_offset_0_alias:
	.zero		0


//--------------------- .nv.global                --------------------------
	.section	.nv.global,"aw",@nobits
.nv.global:
	.type		_ZN39_INTERNAL_30554410_4_k_cu_c845b129_26944cute1_E,@object
	.size		_ZN39_INTERNAL_30554410_4_k_cu_c845b129_26944cute1_E,(_ZN39_INTERNAL_30554410_4_k_cu_c845b129_26944cuda3std3__45__cpo6cbeginE - _ZN39_INTERNAL_30554410_4_k_cu_c845b129_26944cute1_E)
_ZN39_INTERNAL_30554410_4_k_cu_c845b129_26944cute1_E:
	.zero		1
	.type		_ZN39_INTERNAL_30554410_4_k_cu_c845b129_26944cuda3std3__45__cpo6cbeginE,@object
	.size		_ZN39_INTERNAL_30554410_4_k_cu_c845b129_26944cuda3std3__45__cpo6cbeginE,(_ZN39_INTERNAL_30554410_4_k_cu_c845b129_26944cuda3std3__48in_placeE - _ZN39_INTERNAL_30554410_4_k_cu_c845b129_26944cuda3std3__45__cpo6cbeginE)
_ZN39_INTERNAL_30554410_4_k_cu_c845b129_26944cuda3std3__45__cpo6cbeginE:
	.zero		1
	.type		_ZN39_INTERNAL_30554410_4_k_cu_c845b129_26944cuda3std3__48in_placeE,@object
	.size		_ZN39_INTERNAL_30554410_4_k_cu_c845b129_26944cuda3std3__48in_placeE,(_ZN39_INTERNAL_30554410_4_k_cu_c845b129_26944cuda3std6ranges3__45__cpo9iter_moveE - _ZN39_INTERNAL_30554410_4_k_cu_c845b129_26944cuda3std3__48in_placeE)
_ZN39_INTERNAL_30554410_4_k_cu_c845b129_26944cuda3std3__48in_placeE:
	.zero		1
	.type		_ZN39_INTERNAL_30554410_4_k_cu_c845b129_26944cuda3std6ranges3__45__cpo9iter_moveE,@object
	.size		_ZN39_INTERNAL_30554410_4_k_cu_c845b129_26944cuda3std6ranges3__45__cpo9iter_moveE,(_ZN39_INTERNAL_30554410_4_k_cu_c845b129_26944cuda3std3__45__cpo5beginE - _ZN39_INTERNAL_30554410_4_k_cu_c845b129_26944cuda3std6ranges3__45__cpo9iter_moveE)
_ZN39_INTERNAL_30554410_4_k_cu_c845b129_26944cuda3std6ranges3__45__cpo9iter_moveE:
	.zero		1
	.type		_ZN39_INTERNAL_30554410_4_k_cu_c845b129_26944cuda3std3__45__cpo5beginE,@object
	.size		_ZN39_INTERNAL_30554410_4_k_cu_c845b129_26944cuda3std3__45__cpo5beginE,(_ZN39_INTERNAL_30554410_4_k_cu_c845b129_26944cuda3std3__441_GLOBAL__N__30554410_4_k_cu_c845b129_26946ignoreE - _ZN39_INTERNAL_30554410_4_k_cu_c845b129_26944cuda3std3__45__cpo5beginE)
_ZN39_INTERNAL_30554410_4_k_cu_c845b129_26944cuda3std3__45__cpo5beginE:
	.zero		1
	.type		_ZN39_INTERNAL_30554410_4_k_cu_c845b129_26944cuda3std3__441_GLOBAL__N__30554410_4_k_cu_c845b129_26946ignoreE,@object
	.size		_ZN39_INTERNAL_30554410_4_k_cu_c845b129_26944cuda3std3__441_GLOBAL__N__30554410_4_k_cu_c845b129_26946ignoreE,(_ZN39_INTERNAL_30554410_4_k_cu_c845b129_26944cute7productE - _ZN39_INTERNAL_30554410_4_k_cu_c845b129_26944cuda3std3__441_GLOBAL__N__30554410_4_k_cu_c845b129_26946ignoreE)
_ZN39_INTERNAL_30554410_4_k_cu_c845b129_26944cuda3std3__441_GLOBAL__N__30554410_4_k_cu_c845b129_26946ignoreE:
	.zero		1
	.type		_ZN39_INTERNAL_30554410_4_k_cu_c845b129_26944cute7productE,@object
	.size		_ZN39_INTERNAL_30554410_4_k_cu_c845b129_26944cute7productE,(_ZN39_INTERNAL_30554410_4_k_cu_c845b129_26944cuda3std3__45__cpo3endE - _ZN39_INTERNAL_30554410_4_k_cu_c845b129_26944cute7productE)
_ZN39_INTERNAL_30554410_4_k_cu_c845b129_26944cute7productE:
	.zero		1
	.type		_ZN39_INTERNAL_30554410_4_k_cu_c845b129_26944cuda3std3__45__cpo3endE,@object
	.size		_ZN39_INTERNAL_30554410_4_k_cu_c845b129_26944cuda3std3__45__cpo3endE,(_ZN39_INTERNAL_30554410_4_k_cu_c845b129_26944cuda3std3__419piecewise_constructE - _ZN39_INTERNAL_30554410_4_k_cu_c845b129_26944cuda3std3__45__cpo3endE)
_ZN39_INTERNAL_30554410_4_k_cu_c845b129_26944cuda3std3__45__cpo3endE:
	.zero		1
	.type		_ZN39_INTERNAL_30554410_4_k_cu_c845b129_26944cuda3std3__419piecewise_constructE,@object
	.size		_ZN39_INTERNAL_30554410_4_k_cu_c845b129_26944cuda3std3__419piecewise_constructE,(_ZN39_INTERNAL_30554410_4_k_cu_c845b129_26944cuda3std3__45__cpo4cendE - _ZN39_INTERNAL_30554410_4_k_cu_c845b129_26944cuda3std3__419piecewise_constructE)
_ZN39_INTERNAL_30554410_4_k_cu_c845b129_26944cuda3std3__419piecewise_constructE:
	.zero		1
	.type		_ZN39_INTERNAL_30554410_4_k_cu_c845b129_26944cuda3std3__45__cpo4cendE,@object
	.size		_ZN39_INTERNAL_30554410_4_k_cu_c845b129_26944cuda3std3__45__cpo4cendE,(_ZN39_INTERNAL_30554410_4_k_cu_c845b129_26944cuda3std6ranges3__45__cpo4swapE - _ZN39_INTERNAL_30554410_4_k_cu_c845b129_26944cuda3std3__45__cpo4cendE)
_ZN39_INTERNAL_30554410_4_k_cu_c845b129_26944cuda3std3__45__cpo4cendE:
	.zero		1
	.type		_ZN39_INTERNAL_30554410_4_k_cu_c845b129_26944cuda3std6ranges3__45__cpo4swapE,@object
	.size		_ZN39_INTERNAL_30554410_4_k_cu_c845b129_26944cuda3std6ranges3__45__cpo4swapE,(.L_8 - _ZN39_INTERNAL_30554410_4_k_cu_c845b129_26944cuda3std6ranges3__45__cpo4swapE)
_ZN39_INTERNAL_30554410_4_k_cu_c845b129_26944cuda3std6ranges3__45__cpo4swapE:
	.zero		1
.L_8:


//--------------------- .nv.constant0._ZN7cutlass13device_kernelINS_4gemm6kernel13GemmUniversalIN4cute5tupleIJiiiiEEENS1_10collective13CollectiveMmaINS1_34MainloopSm90TmaGmmaWarpSpecializedILi18ENS5_IJNS4_1CILi1EEESB_SB_EEENS1_32KernelTmaWarpSpecializedPingpongEEENS5_IJNSA_ILi64EEENSA_ILi128EEENSA_ILi32EEEEEENS_6half_tENS5_IJlSB_lEEESJ_NS5_IJSB_llEEENS4_8TiledMMAINS4_8MMA_AtomIJNS4_4SM904GMMA26MMA_64x128x16_F32F16F16_SSILNSP_5MajorE0ELSR_1ELNSP_7ScaleInE1ELSS_1EEEEEENS4_6LayoutISC_NS5_IJNSA_ILi0EEESW_SW_EEEEENS5_IJNS4_10UnderscoreESZ_SZ_EEEEENS4_13SM90_TMA_LOADENS4_14ComposedLayoutINS4_7SwizzleILi2ELi4ELi3EEENS4_18smem_ptr_flag_bitsILi16EEENSV_INS5_IJNSA_ILi8EEESH_EEENS5_IJSH_SB_EEEEEEEvNS4_8identityES12_NS13_INS14_ILi3ELi4ELi3EEES17_NSV_INS5_IJSF_S18_EEENS5_IJSB_SF_EEEEEEEvS1D_EENS_8epilogue10collective6detail29Sm90TmaWarpSpecializedAdapterINS1L_15DefaultEpilogueISJ_SK_SK_NS1K_6thread17LinearCombinationISJ_Li1EffLNS1P_9ScaleType4KindE0ELNS_15FloatRoundStyleE2ESJ_EENS1_15EpilogueDefaultEEEEEvvEEEEvNT_6ParamsE --------------------------
	.section	.nv.constant0._ZN7cutlass13device_kernelINS_4gemm6kernel13GemmUniversalIN4cute5tupleIJiiiiEEENS1_10collective13CollectiveMmaINS1_34MainloopSm90TmaGmmaWarpSpecializedILi18ENS5_IJNS4_1CILi1EEESB_SB_EEENS1_32KernelTmaWarpSpecializedPingpongEEENS5_IJNSA_ILi64EEENSA_ILi128EEENSA_ILi32EEEEEENS_6half_tENS5_IJlSB_lEEESJ_NS5_IJSB_llEEENS4_8TiledMMAINS4_8MMA_AtomIJNS4_4SM904GMMA26MMA_64x128x16_F32F16F16_SSILNSP_5MajorE0ELSR_1ELNSP_7ScaleInE1ELSS_1EEEEEENS4_6LayoutISC_NS5_IJNSA_ILi0EEESW_SW_EEEEENS5_IJNS4_10UnderscoreESZ_SZ_EEEEENS4_13SM90_TMA_LOADENS4_14ComposedLayoutINS4_7SwizzleILi2ELi4ELi3EEENS4_18smem_ptr_flag_bitsILi16EEENSV_INS5_IJNSA_ILi8EEESH_EEENS5_IJSH_SB_EEEEEEEvNS4_8identityES12_NS13_INS14_ILi3ELi4ELi3EEES17_NSV_INS5_IJSF_S18_EEENS5_IJSB_SF_EEEEEEEvS1D_EENS_8epilogue10collective6detail29Sm90TmaWarpSpecializedAdapterINS1L_15DefaultEpilogueISJ_SK_SK_NS1K_6thread17LinearCombinationISJ_Li1EffLNS1P_9ScaleType4KindE0ELNS_15FloatRoundStyleE2ESJ_EENS1_15EpilogueDefaultEEEEEvvEEEEvNT_6ParamsE,"a",@progbits
	.sectionflags	@""
	.align	4
.nv.constant0._ZN7cutlass13device_kernelINS_4gemm6kernel13GemmUniversalIN4cute5tupleIJiiiiEEENS1_10collective13CollectiveMmaINS1_34MainloopSm90TmaGmmaWarpSpecializedILi18ENS5_IJNS4_1CILi1EEESB_SB_EEENS1_32KernelTmaWarpSpecializedPingpongEEENS5_IJNSA_ILi64EEENSA_ILi128EEENSA_ILi32EEEEEENS_6half_tENS5_IJlSB_lEEESJ_NS5_IJSB_llEEENS4_8TiledMMAINS4_8MMA_AtomIJNS4_4SM904GMMA26MMA_64x128x16_F32F16F16_SSILNSP_5MajorE0ELSR_1ELNSP_7ScaleInE1ELSS_1EEEEEENS4_6LayoutISC_NS5_IJNSA_ILi0EEESW_SW_EEEEENS5_IJNS4_10UnderscoreESZ_SZ_EEEEENS4_13SM90_TMA_LOADENS4_14ComposedLayoutINS4_7SwizzleILi2ELi4ELi3EEENS4_18smem_ptr_flag_bitsILi16EEENSV_INS5_IJNSA_ILi8EEESH_EEENS5_IJSH_SB_EEEEEEEvNS4_8identityES12_NS13_INS14_ILi3ELi4ELi3EEES17_NSV_INS5_IJSF_S18_EEENS5_IJSB_SF_EEEEEEEvS1D_EENS_8epilogue10collective6detail29Sm90TmaWarpSpecializedAdapterINS1L_15DefaultEpilogueISJ_SK_SK_NS1K_6thread17LinearCombinationISJ_Li1EffLNS1P_9ScaleType4KindE0ELNS_15FloatRoundStyleE2ESJ_EENS1_15EpilogueDefaultEEEEEvvEEEEvNT_6ParamsE:
	.zero		1664


//--------------------- SYMBOLS --------------------------

	.type		.nv.reservedSmem.offset0,@object
	.size		.nv.reservedSmem.offset0,0x4
	.type		__assertfail,@function
